	.headerflags	@"EF_CUDA_TEXMODE_UNIFIED EF_CUDA_64BIT_ADDRESS EF_CUDA_ACCELERATORS EF_CUDA_SM90 EF_CUDA_VIRTUAL_SM(EF_CUDA_SM90)"
	.elftype	@"ET_EXEC"


//--------------------- .nv.info                  --------------------------
	.section	.nv.info,"",@"SHT_CUDA_INFO"
	.align	4


	//----- nvinfo : EIATTR_REGCOUNT
	.align		4
        /*0000*/ 	.byte	0x04, 0x2f
        /*0002*/ 	.short	(.L_3 - .L_2)
	.align		4
.L_2:
        /*0004*/ 	.word	index@(triton_poi_fused__native_batch_norm_legit_no_training_relu_threshold_backward_12)
        /*0008*/ 	.word	0x00000028


	//----- nvinfo : EIATTR_MIN_STACK_SIZE
	.align		4
.L_3:
        /*000c*/ 	.byte	0x04, 0x12
        /*000e*/ 	.short	(.L_5 - .L_4)
	.align		4
.L_4:
        /*0010*/ 	.word	index@(triton_poi_fused__native_batch_norm_legit_no_training_relu_threshold_backward_12)
        /*0014*/ 	.word	0x00000000


	//----- nvinfo : EIATTR_FRAME_SIZE
	.align		4
.L_5:
        /*0018*/ 	.byte	0x04, 0x11
        /*001a*/ 	.short	(.L_7 - .L_6)
	.align		4
.L_6:
        /*001c*/ 	.word	index@(triton_poi_fused__native_batch_norm_legit_no_training_relu_threshold_backward_12)
        /*0020*/ 	.word	0x00000000


	//----- nvinfo : EIATTR_MIN_STACK_SIZE
	.align		4
.L_7:
        /*0024*/ 	.byte	0x04, 0x12
        /*0026*/ 	.short	(.L_9 - .L_8)
	.align		4
.L_8:
        /*0028*/ 	.word	index@(triton_poi_fused__native_batch_norm_legit_no_training_relu_threshold_backward_12)
        /*002c*/ 	.word	0x00000000
.L_9:


//--------------------- .nv.info.triton_poi_fused__native_batch_norm_legit_no_training_relu_threshold_backward_12 --------------------------
	.section	.nv.info.triton_poi_fused__native_batch_norm_legit_no_training_relu_threshold_backward_12,"",@"SHT_CUDA_INFO"
	.sectionflags	@""
	.align	4


	//----- nvinfo : EIATTR_CUDA_API_VERSION
	.align		4
        /*0000*/ 	.byte	0x04, 0x37
        /*0002*/ 	.short	(.L_11 - .L_10)
.L_10:
        /*0004*/ 	.word	0x0000007c


	//----- nvinfo : EIATTR_KPARAM_INFO
	.align		4
.L_11:
        /*0008*/ 	.byte	0x04, 0x17
        /*000a*/ 	.short	(.L_13 - .L_12)
.L_12:
        /*000c*/ 	.word	0x00000000
        /*0010*/ 	.short	0x0008
        /*0012*/ 	.short	0x003c
        /*0014*/ 	.byte	0x00, 0xf0, 0x11, 0x00


	//----- nvinfo : EIATTR_KPARAM_INFO
	.align		4
.L_13:
        /*0018*/ 	.byte	0x04, 0x17
        /*001a*/ 	.short	(.L_15 - .L_14)
.L_14:
        /*001c*/ 	.word	0x00000000
        /*0020*/ 	.short	0x0007
        /*0022*/ 	.short	0x0038
        /*0024*/ 	.byte	0x00, 0xf0, 0x11, 0x00


	//----- nvinfo : EIATTR_KPARAM_INFO
	.align		4
.L_15:
        /*0028*/ 	.byte	0x04, 0x17
        /*002a*/ 	.short	(.L_17 - .L_16)
.L_16:
        /*002c*/ 	.word	0x00000000
        /*0030*/ 	.short	0x0006
        /*0032*/ 	.short	0x0030
        /*0034*/ 	.byte	0x00, 0xf4, 0x21, 0x00


	//----- nvinfo : EIATTR_KPARAM_INFO
	.align		4
.L_17:
        /*0038*/ 	.byte	0x04, 0x17
        /*003a*/ 	.short	(.L_19 - .L_18)
.L_18:
        /*003c*/ 	.word	0x00000000
        /*0040*/ 	.short	0x0005
        /*0042*/ 	.short	0x0028
        /*0044*/ 	.byte	0x00, 0xf4, 0x21, 0x00


	//----- nvinfo : EIATTR_KPARAM_INFO
	.align		4
.L_19:
        /*0048*/ 	.byte	0x04, 0x17
        /*004a*/ 	.short	(.L_21 - .L_20)
.L_20:
        /*004c*/ 	.word	0x00000000
        /*0050*/ 	.short	0x0004
        /*0052*/ 	.short	0x0020
        /*0054*/ 	.byte	0x00, 0xf4, 0x21, 0x00


	//----- nvinfo : EIATTR_KPARAM_INFO
	.align		4
.L_21:
        /*0058*/ 	.byte	0x04, 0x17
        /*005a*/ 	.short	(.L_23 - .L_22)
.L_22:
        /*005c*/ 	.word	0x00000000
        /*0060*/ 	.short	0x0003
        /*0062*/ 	.short	0x0018
        /*0064*/ 	.byte	0x00, 0xf4, 0x21, 0x00


	//----- nvinfo : EIATTR_KPARAM_INFO
	.align		4
.L_23:
        /*0068*/ 	.byte	0x04, 0x17
        /*006a*/ 	.short	(.L_25 - .L_24)
.L_24:
        /*006c*/ 	.word	0x00000000
        /*0070*/ 	.short	0x0002
        /*0072*/ 	.short	0x0010
        /*0074*/ 	.byte	0x00, 0xf4, 0x21, 0x00


	//----- nvinfo : EIATTR_KPARAM_INFO
	.align		4
.L_25:
        /*0078*/ 	.byte	0x04, 0x17
        /*007a*/ 	.short	(.L_27 - .L_26)
.L_26:
        /*007c*/ 	.word	0x00000000
        /*0080*/ 	.short	0x0001
        /*0082*/ 	.short	0x0008
        /*0084*/ 	.byte	0x00, 0xf4, 0x21, 0x00


	//----- nvinfo : EIATTR_KPARAM_INFO
	.align		4
.L_27:
        /*0088*/ 	.byte	0x04, 0x17
        /*008a*/ 	.short	(.L_29 - .L_28)
.L_28:
        /*008c*/ 	.word	0x00000000
        /*0090*/ 	.short	0x0000
        /*0092*/ 	.short	0x0000
        /*0094*/ 	.byte	0x00, 0xf4, 0x21, 0x00


	//----- nvinfo : EIATTR_SPARSE_MMA_MASK
	.align		4
.L_29:
        /*0098*/ 	.byte	0x03, 0x50
        /*009a*/ 	.short	0x0000


	//----- nvinfo : EIATTR_MAXREG_COUNT
	.align		4
        /*009c*/ 	.byte	0x03, 0x1b
        /*009e*/ 	.short	0x00ff


	//----- nvinfo : EIATTR_EXIT_INSTR_OFFSETS
	.align		4
        /*00a0*/ 	.byte	0x04, 0x1c
        /*00a2*/ 	.short	(.L_31 - .L_30)


	//   ....[0]....
.L_30:
        /*00a4*/ 	.word	0x00001de0


	//   ....[1]....
        /*00a8*/ 	.word	0x00001e00


	//----- nvinfo : EIATTR_REQNTID
	.align		4
.L_31:
        /*00ac*/ 	.byte	0x04, 0x10
        /*00ae*/ 	.short	(.L_33 - .L_32)
.L_32:
        /*00b0*/ 	.word	0x00000100
        /*00b4*/ 	.word	0x00000001
        /*00b8*/ 	.word	0x00000001


	//----- nvinfo : EIATTR_CBANK_PARAM_SIZE
	.align		4
.L_33:
        /*00bc*/ 	.byte	0x03, 0x19
        /*00be*/ 	.short	0x0040


	//----- nvinfo : EIATTR_PARAM_CBANK
	.align		4
        /*00c0*/ 	.byte	0x04, 0x0a
        /*00c2*/ 	.short	(.L_35 - .L_34)
	.align		4
.L_34:
        /*00c4*/ 	.word	index@(.nv.constant0.triton_poi_fused__native_batch_norm_legit_no_training_relu_threshold_backward_12)
        /*00c8*/ 	.short	0x0210
        /*00ca*/ 	.short	0x0040


	//----- nvinfo : EIATTR_SW_WAR
	.align		4
.L_35:
        /*00cc*/ 	.byte	0x04, 0x36
        /*00ce*/ 	.short	(.L_37 - .L_36)
.L_36:
        /*00d0*/ 	.word	0x00000008
.L_37:


//--------------------- .nv.callgraph             --------------------------
	.section	.nv.callgraph,"",@"SHT_CUDA_CALLGRAPH"
	.align	4
	.sectionentsize	8
	.align		4
        /*0000*/ 	.word	0x00000000
	.align		4
        /*0004*/ 	.word	0xffffffff
	.align		4
        /*0008*/ 	.word	0x00000000
	.align		4
        /*000c*/ 	.word	0xfffffffe
	.align		4
        /*0010*/ 	.word	0x00000000
	.align		4
        /*0014*/ 	.word	0xfffffffd
	.align		4
        /*0018*/ 	.word	0x00000000
	.align		4
        /*001c*/ 	.word	0xfffffffc


//--------------------- .nv.constant4             --------------------------
	.section	.nv.constant4,"a",@progbits
	.align	8
	.align		8
.nv.constant4:
        /*0000*/ 	.dword	_$_str
	.align		8
        /*0008*/ 	.dword	_$_str_$_2


//--------------------- .text.triton_poi_fused__native_batch_norm_legit_no_training_relu_threshold_backward_12 --------------------------
	.section	.text.triton_poi_fused__native_batch_norm_legit_no_training_relu_threshold_backward_12,"ax",@progbits
	.sectionflags	@"SHF_BARRIERS=1"
	.align	128
        .global         triton_poi_fused__native_batch_norm_legit_no_training_relu_threshold_backward_12
        .type           triton_poi_fused__native_batch_norm_legit_no_training_relu_threshold_backward_12,@function
        .size           triton_poi_fused__native_batch_norm_legit_no_training_relu_threshold_backward_12,(.L_x_1 - triton_poi_fused__native_batch_norm_legit_no_training_relu_threshold_backward_12)
        .other          triton_poi_fused__native_batch_norm_legit_no_training_relu_threshold_backward_12,@"STO_CUDA_ENTRY STV_DEFAULT"
triton_poi_fused__native_batch_norm_legit_no_training_relu_threshold_backward_12:
.text.triton_poi_fused__native_batch_norm_legit_no_training_relu_threshold_backward_12:
[----:B------:R-:W0:Y:S01]  /*0000*/  LDC R1, c[0x0][0x28] ;  /* 0x00000a00ff017b82 */ /* 0x000e220000000800 */
[----:B------:R-:W1:Y:S07]  /*0010*/  S2R R12, SR_TID.X ;  /* 0x00000000000c7919 */ /* 0x000e6e0000002100 */
[----:B------:R-:W2:Y:S01]  /*0020*/  LDC.64 R28, c[0x0][0x210] ;  /* 0x00008400ff1c7b82 */ /* 0x000ea20000000a00 */
[----:B------:R-:W-:Y:S02]  /*0030*/  CS2R R16, SRZ ;  /* 0x0000000000107805 */ /* 0x000fe4000001ff00 */
[----:B------:R-:W-:Y:S01]  /*0040*/  CS2R R18, SRZ ;  /* 0x0000000000127805 */ /* 0x000fe2000001ff00 */
[----:B------:R-:W3:Y:S01]  /*0050*/  S2R R3, SR_CTAID.Y ;  /* 0x0000000000037919 */ /* 0x000ee20000002600 */
[----:B------:R-:W-:-:S02]  /*0060*/  CS2R R20, SRZ ;  /* 0x0000000000147805 */ /* 0x000fc4000001ff00 */
[----:B------:R-:W-:Y:S01]  /*0070*/  CS2R R22, SRZ ;  /* 0x0000000000167805 */ /* 0x000fe2000001ff00 */
[----:B------:R-:W-:Y:S01]  /*0080*/  ULDC.64 UR6, c[0x0][0x208] ;  /* 0x0000820000067ab9 */ /* 0x000fe20000000a00 */
[----:B------:R-:W4:Y:S01]  /*0090*/  S2R R33, SR_CTAID.X ;  /* 0x0000000000217919 */ /* 0x000f220000002500 */
[----:B------:R-:W5:Y:S08]  /*00a0*/  S2UR UR5, SR_CgaCtaId ;  /* 0x00000000000579c3 */ /* 0x000f700000008800 */
[----:B------:R-:W2:Y:S01]  /*00b0*/  LDC.64 R34, c[0x0][0x220] ;  /* 0x00008800ff227b82 */ /* 0x000ea20000000a00 */
[----:B-1----:R-:W-:Y:S01]  /*00c0*/  IMAD.SHL.U32 R13, R12, 0x10, RZ ;  /* 0x000000100c0d7824 */ /* 0x002fe200078e00ff */
[----:B------:R-:W-:-:S02]  /*00d0*/  SHF.R.U32.HI R2, RZ, 0x4, R12 ;  /* 0x00000004ff027819 */ /* 0x000fc4000001160c */
[--C-:B---3--:R-:W-:Y:S02]  /*00e0*/  SHF.R.S32.HI R30, RZ, 0x17, R3.reuse ;  /* 0x00000017ff1e7819 */ /* 0x108fe40000011403 */
[----:B------:R-:W-:Y:S01]  /*00f0*/  LOP3.LUT R0, R13, 0xf0, RZ, 0xc0, !PT ;  /* 0x000000f00d007812 */ /* 0x000fe200078ec0ff */
[----:B----4-:R-:W-:Y:S01]  /*0100*/  IMAD.SHL.U32 R33, R33, 0x10, RZ ;  /* 0x0000001021217824 */ /* 0x010fe200078e00ff */
[----:B------:R-:W-:Y:S02]  /*0110*/  SGXT.U32 R2, R2, 0x4 ;  /* 0x000000040202781a */ /* 0x000fe40000000000 */
[----:B------:R-:W-:Y:S02]  /*0120*/  PRMT R0, R0, 0x6540, R3 ;  /* 0x0000654000007816 */ /* 0x000fe40000000003 */
[----:B------:R-:W-:Y:S02]  /*0130*/  LOP3.LUT R4, R33, R2, RZ, 0xfc, !PT ;  /* 0x0000000221047212 */ /* 0x000fe400078efcff */
[----:B------:R-:W-:-:S02]  /*0140*/  SHF.R.S32.HI R5, RZ, 0x1f, R0 ;  /* 0x0000001fff057819 */ /* 0x000fc40000011400 */
[----:B------:R-:W-:Y:S02]  /*0150*/  SGXT R30, R30, 0x1 ;  /* 0x000000011e1e781a */ /* 0x000fe40000000200 */
[----:B------:R-:W-:Y:S02]  /*0160*/  LEA.HI R6, R5, R0, RZ, 0x8 ;  /* 0x0000000005067211 */ /* 0x000fe400078f40ff */
[C---:B------:R-:W-:Y:S02]  /*0170*/  LOP3.LUT R7, R0.reuse, 0x8, RZ, 0xfc, !PT ;  /* 0x0000000800077812 */ /* 0x040fe400078efcff */
[----:B------:R-:W-:Y:S02]  /*0180*/  SHF.R.S32.HI R5, RZ, 0x8, R6 ;  /* 0x00000008ff057819 */ /* 0x000fe40000011406 */
[----:B------:R-:W-:Y:S02]  /*0190*/  LOP3.LUT R9, R0, 0xc, RZ, 0xfc, !PT ;  /* 0x0000000c00097812 */ /* 0x000fe400078efcff */
[----:B------:R-:W-:Y:S01]  /*01a0*/  ISETP.GE.AND P0, PT, R4, 0x19, PT ;  /* 0x000000190400780c */ /* 0x000fe20003f06270 */
[----:B------:R-:W-:Y:S01]  /*01b0*/  IMAD R14, R5, 0x19, R4 ;  /* 0x00000019050e7824 */ /* 0x000fe200078e0204 */
[----:B------:R-:W-:-:S02]  /*01c0*/  LOP3.LUT R5, R0, 0x4, RZ, 0xfc, !PT ;  /* 0x0000000400057812 */ /* 0x000fc400078efcff */
[C---:B------:R-:W-:Y:S02]  /*01d0*/  LEA.HI R8, R30.reuse, R7, RZ, 0x8 ;  /* 0x000000071e087211 */ /* 0x040fe400078f40ff */
[C---:B------:R-:W-:Y:S02]  /*01e0*/  LEA.HI R4, R30.reuse, R5, RZ, 0x8 ;  /* 0x000000051e047211 */ /* 0x040fe400078f40ff */
[----:B------:R-:W-:Y:S02]  /*01f0*/  LEA.HI R10, R30, R9, RZ, 0x8 ;  /* 0x000000091e0a7211 */ /* 0x000fe400078f40ff */
[----:B------:R-:W-:Y:S01]  /*0200*/  LOP3.LUT R11, R6, 0xffffff00, RZ, 0xc0, !PT ;  /* 0xffffff00060b7812 */ /* 0x000fe200078ec0ff */
[----:B------:R-:W-:Y:S01]  /*0210*/  IMAD.SHL.U32 R6, R14, 0x100, RZ ;  /* 0x000001000e067824 */ /* 0x000fe200078e00ff */
[----:B------:R-:W-:Y:S02]  /*0220*/  LOP3.LUT R4, R4, 0xffffff00, RZ, 0xc0, !PT ;  /* 0xffffff0004047812 */ /* 0x000fe400078ec0ff */
[----:B------:R-:W-:-:S02]  /*0230*/  LOP3.LUT R8, R8, 0xffffff00, RZ, 0xc0, !PT ;  /* 0xffffff0008087812 */ /* 0x000fc400078ec0ff */
[----:B------:R-:W-:Y:S02]  /*0240*/  LOP3.LUT R10, R10, 0xffffff00, RZ, 0xc0, !PT ;  /* 0xffffff000a0a7812 */ /* 0x000fe400078ec0ff */
[C---:B------:R-:W-:Y:S02]  /*0250*/  IADD3 R15, R6.reuse, R5, -R4 ;  /* 0x00000005060f7210 */ /* 0x040fe40007ffe804 */
[----:B------:R-:W-:Y:S02]  /*0260*/  CS2R R4, SRZ ;  /* 0x0000000000047805 */ /* 0x000fe4000001ff00 */
[C---:B------:R-:W-:Y:S02]  /*0270*/  IADD3 R25, R6.reuse, R7, -R8 ;  /* 0x0000000706197210 */ /* 0x040fe40007ffe808 */
[----:B------:R-:W-:Y:S02]  /*0280*/  IADD3 R27, R6, R9, -R10 ;  /* 0x00000009061b7210 */ /* 0x000fe40007ffe80a */
[----:B------:R-:W-:-:S02]  /*0290*/  CS2R R8, SRZ ;  /* 0x0000000000087805 */ /* 0x000fc4000001ff00 */
[----:B------:R-:W-:Y:S02]  /*02a0*/  IADD3 R0, R6, R0, -R11 ;  /* 0x0000000006007210 */ /* 0x000fe40007ffe80b */
[----:B------:R-:W-:Y:S02]  /*02b0*/  CS2R R6, SRZ ;  /* 0x0000000000067805 */ /* 0x000fe4000001ff00 */
[----:B------:R-:W-:Y:S01]  /*02c0*/  CS2R R10, SRZ ;  /* 0x00000000000a7805 */ /* 0x000fe2000001ff00 */
[----:B--2---:R-:W-:-:S04]  /*02d0*/  IMAD.WIDE R14, R15, 0x4, R28 ;  /* 0x000000040f0e7825 */ /* 0x004fc800078e021c */
[--C-:B------:R-:W-:Y:S01]  /*02e0*/  IMAD.WIDE R24, R25, 0x4, R28.reuse ;  /* 0x0000000419187825 */ /* 0x100fe200078e021c */
[----:B------:R1:W2:Y:S03]  /*02f0*/  @!P0 LDG.E.EL.128 R8, desc[UR6][R14.64] ;  /* 0x000000060e088981 */ /* 0x0002a6000c2e1d00 */
[--C-:B------:R-:W-:Y:S01]  /*0300*/  IMAD.WIDE R26, R27, 0x4, R28.reuse ;  /* 0x000000041b1a7825 */ /* 0x100fe200078e021c */
[----:B------:R-:W3:Y:S03]  /*0310*/  @!P0 LDG.E.EL.128 R16, desc[UR6][R24.64] ;  /* 0x0000000618108981 */ /* 0x000ee6000c2e1d00 */
[----:B------:R-:W-:Y:S01]  /*0320*/  IMAD.WIDE R28, R0, 0x4, R28 ;  /* 0x00000004001c7825 */ /* 0x000fe200078e021c */
[----:B------:R4:W3:Y:S01]  /*0330*/  @!P0 LDG.E.EL.128 R20, desc[UR6][R26.64] ;  /* 0x000000061a148981 */ /* 0x0008e2000c2e1d00 */
[C---:B------:R-:W-:Y:S01]  /*0340*/  LOP3.LUT R32, R12.reuse, 0xf0, RZ, 0xc0, !PT ;  /* 0x000000f00c207812 */ /* 0x040fe200078ec0ff */
[----:B------:R-:W-:Y:S01]  /*0350*/  UMOV UR4, 0x400 ;  /* 0x0000040000047882 */ /* 0x000fe20000000000 */
[----:B------:R-:W-:Y:S01]  /*0360*/  LOP3.LUT R13, R13, 0xff0, RZ, 0xc0, !PT ;  /* 0x00000ff00d0d7812 */ /* 0x000fe200078ec0ff */
[----:B------:R-:W3:Y:S01]  /*0370*/  @!P0 LDG.E.EL.128 R4, desc[UR6][R28.64] ;  /* 0x000000061c048981 */ /* 0x000ee2000c2e1d00 */
[----:B-----5:R-:W-:Y:S01]  /*0380*/  UPRMT UR4, UR5, 0x654, UR4 ;  /* 0x0000065405047896 */ /* 0x020fe20008000004 */
[----:B------:R-:W-:Y:S01]  /*0390*/  PRMT R31, R12, 0x6540, R3 ;  /* 0x000065400c1f7816 */ /* 0x000fe20000000003 */
[----:B-1----:R-:W1:Y:S01]  /*03a0*/  LDC.64 R14, c[0x0][0x218] ;  /* 0x00008600ff0e7b82 */ /* 0x002e620000000a00 */
[----:B------:R-:W-:-:S05]  /*03b0*/  IMAD.IADD R13, R13, 0x1, R32 ;  /* 0x000000010d0d7824 */ /* 0x000fca00078e0220 */
[----:B0---4-:R-:W-:Y:S02]  /*03c0*/  LEA R26, R13, UR4, 0x2 ;  /* 0x000000040d1a7c11 */ /* 0x011fe4000f8e10ff */
[----:B------:R-:W-:Y:S01]  /*03d0*/  LEA.HI R30, R30, R31, RZ, 0x8 ;  /* 0x0000001f1e1e7211 */ /* 0x000fe200078f40ff */
[----:B------:R-:W0:Y:S03]  /*03e0*/  LDC.64 R24, c[0x0][0x228] ;  /* 0x00008a00ff187b82 */ /* 0x000e260000000a00 */
[----:B------:R-:W-:-:S05]  /*03f0*/  LOP3.LUT R30, R30, 0xffffff00, RZ, 0xc0, !PT ;  /* 0xffffff001e1e7812 */ /* 0x000fca00078ec0ff */
[----:B------:R-:W-:-:S04]  /*0400*/  IMAD.IADD R13, R31, 0x1, -R30 ;  /* 0x000000011f0d7824 */ /* 0x000fc800078e0a1e */
[----:B------:R-:W-:-:S04]  /*0410*/  IMAD.WIDE R34, R13, 0x4, R34 ;  /* 0x000000040d227825 */ /* 0x000fc800078e0222 */
[C---:B-1----:R-:W-:Y:S01]  /*0420*/  IMAD.WIDE R14, R13.reuse, 0x4, R14 ;  /* 0x000000040d0e7825 */ /* 0x042fe200078e020e */
[----:B--2---:R-:W-:Y:S04]  /*0430*/  STS.128 [R26+0x10], R8 ;  /* 0x000010081a007388 */ /* 0x004fe80000000c00 */
[----:B---3--:R-:W-:Y:S04]  /*0440*/  STS.128 [R26+0x20], R16 ;  /* 0x000020101a007388 */ /* 0x008fe80000000c00 */
[----:B------:R-:W-:Y:S04]  /*0450*/  STS.128 [R26+0x30], R20 ;  /* 0x000030141a007388 */ /* 0x000fe80000000c00 */
[----:B------:R1:W-:Y:S01]  /*0460*/  STS.128 [R26], R4 ;  /* 0x000000041a007388 */ /* 0x0003e20000000c00 */
[----:B------:R-:W-:Y:S08]  /*0470*/  BAR.SYNC.DEFER_BLOCKING 0x0 ;  /* 0x0000000000007b1d */ /* 0x000ff00000010000 */
[----:B-1----:R-:W1:Y:S01]  /*0480*/  LDC.64 R4, c[0x0][0x230] ;  /* 0x00008c00ff047b82 */ /* 0x002e620000000a00 */
[----:B------:R2:W3:Y:S01]  /*0490*/  LDG.E.EL R34, desc[UR6][R34.64] ;  /* 0x0000000622227981 */ /* 0x0004e2000c2e1900 */
[----:B0-----:R-:W-:-:S03]  /*04a0*/  IMAD.WIDE R6, R13, 0x4, R24 ;  /* 0x000000040d067825 */ /* 0x001fc600078e0218 */
[----:B------:R0:W4:Y:S04]  /*04b0*/  LDG.E.EL R15, desc[UR6][R14.64] ;  /* 0x000000060e0f7981 */ /* 0x000128000c2e1900 */
[----:B------:R5:W4:Y:S01]  /*04c0*/  LDG.E.EL R9, desc[UR6][R6.64] ;  /* 0x0000000606097981 */ /* 0x000b22000c2e1900 */
[----:B-1----:R-:W-:-:S06]  /*04d0*/  IMAD.WIDE R10, R13, 0x4, R4 ;  /* 0x000000040d0a7825 */ /* 0x002fcc00078e0204 */
[----:B------:R1:W4:Y:S01]  /*04e0*/  LDG.E.EL R10, desc[UR6][R10.64] ;  /* 0x000000060a0a7981 */ /* 0x000322000c2e1900 */
[----:B------:R-:W-:-:S04]  /*04f0*/  LOP3.LUT R4, R12, 0xff, RZ, 0xc0, !PT ;  /* 0x000000ff0c047812 */ /* 0x000fc800078ec0ff */
[----:B------:R-:W-:-:S05]  /*0500*/  LEA R5, R4, UR4, 0x2 ;  /* 0x0000000404057c11 */ /* 0x000fca000f8e10ff */
[----:B------:R-:W4:Y:S04]  /*0510*/  LDS R37, [R5] ;  /* 0x0000000005257984 */ /* 0x000f280000000800 */
[----:B--2---:R-:W2:Y:S04]  /*0520*/  LDS R35, [R5+0x1100] ;  /* 0x0011000005237984 */ /* 0x004ea80000000800 */
[----:B------:R-:W0:Y:S04]  /*0530*/  LDS R31, [R5+0x2200] ;  /* 0x00220000051f7984 */ /* 0x000e280000000800 */
[----:B------:R-:W1:Y:S04]  /*0540*/  LDS R29, [R5+0x3300] ;  /* 0x00330000051d7984 */ /* 0x000e680000000800 */
[----:B------:R-:W2:Y:S04]  /*0550*/  LDS R36, [R5+0x3b80] ;  /* 0x003b800005247984 */ /* 0x000ea80000000800 */
[----:B------:R-:W-:Y:S04]  /*0560*/  LDS R32, [R5+0x1540] ;  /* 0x0015400005207984 */ /* 0x000fe80000000800 */
[----:B------:R-:W-:Y:S04]  /*0570*/  LDS R30, [R5+0x2640] ;  /* 0x00264000051e7984 */ /* 0x000fe80000000800 */
[----:B------:R-:W-:Y:S04]  /*0580*/  LDS R28, [R5+0x3740] ;  /* 0x00374000051c7984 */ /* 0x000fe80000000800 */
[----:B------:R-:W-:Y:S04]  /*0590*/  LDS R26, [R5+0x3fc0] ;  /* 0x003fc000051a7984 */ /* 0x000fe80000000800 */
[----:B------:R-:W-:Y:S04]  /*05a0*/  LDS R24, [R5+0x880] ;  /* 0x0008800005187984 */ /* 0x000fe80000000800 */
[----:B------:R-:W-:Y:S04]  /*05b0*/  LDS R22, [R5+0xcc0] ;  /* 0x000cc00005167984 */ /* 0x000fe80000000800 */
[----:B------:R-:W-:Y:S04]  /*05c0*/  LDS R18, [R5+0x1980] ;  /* 0x0019800005127984 */ /* 0x000fe80000000800 */
[----:B0-----:R-:W-:Y:S04]  /*05d0*/  LDS R14, [R5+0x1dc0] ;  /* 0x001dc000050e7984 */ /* 0x001fe80000000800 */
[----:B-----5:R-:W-:Y:S01]  /*05e0*/  LDS R6, [R5+0x2ec0] ;  /* 0x002ec00005067984 */ /* 0x020fe20000000800 */
[----:B-1----:R-:W-:-:S02]  /*05f0*/  IMAD.SHL.U32 R11, R12, 0x10, RZ ;  /* 0x000000100c0b7824 */ /* 0x002fc400078e00ff */
[----:B------:R-:W-:-:S03]  /*0600*/  IMAD.MOV.U32 R7, RZ, RZ, 0x3e800000 ;  /* 0x3e800000ff077424 */ /* 0x000fc600078e00ff */
[----:B------:R-:W-:-:S04]  /*0610*/  LOP3.LUT R11, R11, 0xff0, RZ, 0xc0, !PT ;  /* 0x00000ff00b0b7812 */ /* 0x000fc800078ec0ff */
[----:B------:R-:W-:Y:S02]  /*0620*/  LEA.HI R20, R11, UR4, RZ, 0x1e ;  /* 0x000000040b147c11 */ /* 0x000fe4000f8ff0ff */
[----:B------:R-:W-:-:S03]  /*0630*/  PRMT R16, R2, 0x6540, R3 ;  /* 0x0000654002107816 */ /* 0x000fc60000000003 */
[----:B------:R-:W-:Y:S01]  /*0640*/  IMAD R20, R11, 0x4, R20 ;  /* 0x000000040b147824 */ /* 0x000fe200078e0214 */
[----:B------:R-:W-:-:S04]  /*0650*/  LOP3.LUT R33, R33, 0xf, R12, 0xf8, !PT ;  /* 0x0000000f21217812 */ /* 0x000fc800078ef80c */
[----:B------:R-:W-:Y:S01]  /*0660*/  ISETP.GE.AND P3, PT, R33, 0x19, PT ;  /* 0x000000192100780c */ /* 0x000fe20003f66270 */
[----:B---3--:R-:W-:Y:S02]  /*0670*/  FADD R8, R34, 9.9999997473787516356e-06 ;  /* 0x3727c5ac22087421 */ /* 0x008fe40000000000 */
[----:B------:R-:W0:Y:S02]  /*0680*/  LDS R34, [R5+0x440] ;  /* 0x0004400005227984 */ /* 0x000e240000000800 */
[----:B------:R1:W3:Y:S02]  /*0690*/  MUFU.SQRT R13, R8 ;  /* 0x00000008000d7308 */ /* 0x0002e40000002000 */
[----:B-1----:R-:W1:Y:S01]  /*06a0*/  LDS R8, [R5+0x2a80] ;  /* 0x002a800005087984 */ /* 0x002e620000000800 */
[C---:B---3--:R-:W-:Y:S02]  /*06b0*/  FSETP.GT.AND P1, PT, R13.reuse, 8.50705917302346158658e+37, PT ;  /* 0x7e8000000d00780b */ /* 0x048fe40003f24000 */
[----:B------:R-:W-:-:S11]  /*06c0*/  FSETP.GEU.AND P2, PT, R13, 1.175494350822287508e-38, PT ;  /* 0x008000000d00780b */ /* 0x000fd60003f4e000 */
[----:B------:R-:W-:-:S04]  /*06d0*/  @P1 FMUL R13, R13, 0.25 ;  /* 0x3e8000000d0d1820 */ /* 0x000fc80000400000 */
[----:B------:R-:W-:-:S06]  /*06e0*/  @!P2 FMUL R13, R13, 16777216 ;  /* 0x4b8000000d0da820 */ /* 0x000fcc0000400000 */
[----:B------:R-:W3:Y:S01]  /*06f0*/  MUFU.RCP R13, R13 ;  /* 0x0000000d000d7308 */ /* 0x000ee20000001000 */
[----:B------:R-:W-:-:S05]  /*0700*/  FSEL R7, R7, 1, P1 ;  /* 0x3f80000007077808 */ /* 0x000fca0000800000 */
[----:B------:R-:W-:Y:S01]  /*0710*/  @!P2 FMUL R7, R7, 16777216 ;  /* 0x4b8000000707a820 */ /* 0x000fe20000400000 */
[--C-:B----4-:R-:W-:Y:S01]  /*0720*/  FADD R37, R37, -R15.reuse ;  /* 0x8000000f25257221 */ /* 0x110fe20000000000 */
[--C-:B--2---:R-:W-:Y:S01]  /*0730*/  FADD R35, R35, -R15.reuse ;  /* 0x8000000f23237221 */ /* 0x104fe20000000000 */
[--C-:B------:R-:W-:Y:S01]  /*0740*/  FADD R31, R31, -R15.reuse ;  /* 0x8000000f1f1f7221 */ /* 0x100fe20000000000 */
[--C-:B------:R-:W-:Y:S01]  /*0750*/  FADD R29, R29, -R15.reuse ;  /* 0x8000000f1d1d7221 */ /* 0x100fe20000000000 */
[--C-:B------:R-:W-:Y:S01]  /*0760*/  FADD R27, R36, -R15.reuse ;  /* 0x8000000f241b7221 */ /* 0x100fe20000000000 */
[--C-:B0-----:R-:W-:Y:S01]  /*0770*/  FADD R25, R34, -R15.reuse ;  /* 0x8000000f22197221 */ /* 0x101fe20000000000 */
[--C-:B------:R-:W-:Y:S01]  /*0780*/  FADD R23, R32, -R15.reuse ;  /* 0x8000000f20177221 */ /* 0x100fe20000000000 */
[--C-:B------:R-:W-:Y:S01]  /*0790*/  FADD R21, R30, -R15.reuse ;  /* 0x8000000f1e157221 */ /* 0x100fe20000000000 */
[----:B---3--:R-:W-:Y:S01]  /*07a0*/  FMUL R2, R13, R7 ;  /* 0x000000070d027220 */ /* 0x008fe20000400000 */
[--C-:B------:R-:W-:Y:S01]  /*07b0*/  FADD R19, R28, -R15.reuse ;  /* 0x8000000f1c137221 */ /* 0x100fe20000000000 */
[--C-:B------:R-:W-:Y:S01]  /*07c0*/  FADD R17, R26, -R15.reuse ;  /* 0x8000000f1a117221 */ /* 0x100fe20000000000 */
[--C-:B------:R-:W-:Y:S01]  /*07d0*/  FADD R13, R24, -R15.reuse ;  /* 0x8000000f180d7221 */ /* 0x100fe20000000000 */
[--C-:B------:R-:W-:Y:S01]  /*07e0*/  FADD R11, R22, -R15.reuse ;  /* 0x8000000f160b7221 */ /* 0x100fe20000000000 */
[--C-:B------:R-:W-:Y:S01]  /*07f0*/  FADD R7, R18, -R15.reuse ;  /* 0x8000000f12077221 */ /* 0x100fe20000000000 */
[--C-:B------:R-:W-:Y:S01]  /*0800*/  FADD R3, R14, -R15.reuse ;  /* 0x8000000f0e037221 */ /* 0x100fe20000000000 */
[--C-:B-1----:R-:W-:Y:S01]  /*0810*/  FADD R5, R8, -R15.reuse ;  /* 0x8000000f08057221 */ /* 0x102fe20000000000 */
[----:B------:R-:W-:Y:S01]  /*0820*/  FADD R15, R6, -R15 ;  /* 0x8000000f060f7221 */ /* 0x000fe20000000000 */
[C---:B------:R-:W-:Y:S01]  /*0830*/  FMUL R21, R2.reuse, R21 ;  /* 0x0000001502157220 */ /* 0x040fe20000400000 */
[----:B------:R-:W-:-:S02]  /*0840*/  FMUL R24, R2, R7 ;  /* 0x0000000702187220 */ /* 0x000fc40000400000 */
[C---:B------:R-:W-:Y:S01]  /*0850*/  FMUL R15, R2.reuse, R15 ;  /* 0x0000000f020f7220 */ /* 0x040fe20000400000 */
[C-C-:B------:R-:W-:Y:S01]  /*0860*/  FFMA R7, R9.reuse, R21, R10.reuse ;  /* 0x0000001509077223 */ /* 0x140fe2000000000a */
[C---:B------:R-:W-:Y:S01]  /*0870*/  FMUL R26, R2.reuse, R3 ;  /* 0x00000003021a7220 */ /* 0x040fe20000400000 */
[C---:B------:R-:W-:Y:S01]  /*0880*/  FMUL R6, R2.reuse, R11 ;  /* 0x0000000b02067220 */ /* 0x040fe20000400000 */
[C-C-:B------:R-:W-:Y:S01]  /*0890*/  FFMA R21, R9.reuse, R15, R10.reuse ;  /* 0x0000000f09157223 */ /* 0x140fe2000000000a */
[C---:B------:R-:W-:Y:S01]  /*08a0*/  FMUL R17, R2.reuse, R17 ;  /* 0x0000001102117220 */ /* 0x040fe20000400000 */
[C-C-:B------:R-:W-:Y:S01]  /*08b0*/  FFMA R26, R9.reuse, R26, R10.reuse ;  /* 0x0000001a091a7223 */ /* 0x140fe2000000000a */
[--C-:B------:R-:W-:Y:S02]  /*08c0*/  FFMA R15, R9, R6, R10.reuse ;  /* 0x00000006090f7223 */ /* 0x100fe4000000000a */
[----:B------:R-:W-:Y:S01]  /*08d0*/  FSETP.GEU.AND P1, PT, R21, RZ, PT ;  /* 0x000000ff1500720b */ /* 0x000fe20003f2e000 */
[C---:B------:R-:W-:Y:S01]  /*08e0*/  FMUL R14, R2.reuse, R37 ;  /* 0x00000025020e7220 */ /* 0x040fe20000400000 */
[C---:B------:R-:W-:Y:S01]  /*08f0*/  FMUL R28, R2.reuse, R5 ;  /* 0x00000005021c7220 */ /* 0x040fe20000400000 */
[C---:B------:R-:W-:Y:S01]  /*0900*/  FMUL R37, R2.reuse, R29 ;  /* 0x0000001d02257220 */ /* 0x040fe20000400000 */
[C---:B------:R-:W-:Y:S01]  /*0910*/  FMUL R23, R2.reuse, R23 ;  /* 0x0000001702177220 */ /* 0x040fe20000400000 */
[----:B------:R-:W-:Y:S01]  /*0920*/  FFMA R5, R9, R17, R10 ;  /* 0x0000001109057223 */ /* 0x000fe2000000000a */
[C---:B------:R-:W-:Y:S01]  /*0930*/  FMUL R35, R2.reuse, R35 ;  /* 0x0000002302237220 */ /* 0x040fe20000400000 */
[C---:B------:R-:W-:Y:S01]  /*0940*/  FMUL R31, R2.reuse, R31 ;  /* 0x0000001f021f7220 */ /* 0x040fe20000400000 */
[C---:B------:R-:W-:Y:S01]  /*0950*/  FMUL R27, R2.reuse, R27 ;  /* 0x0000001b021b7220 */ /* 0x040fe20000400000 */
[C---:B------:R-:W-:Y:S01]  /*0960*/  FMUL R25, R2.reuse, R25 ;  /* 0x0000001902197220 */ /* 0x040fe20000400000 */
[C---:B------:R-:W-:Y:S01]  /*0970*/  FMUL R8, R2.reuse, R19 ;  /* 0x0000001302087220 */ /* 0x040fe20000400000 */
[----:B------:R-:W-:Y:S01]  /*0980*/  FMUL R29, R2, R13 ;  /* 0x0000000d021d7220 */ /* 0x000fe20000400000 */
[----:B------:R-:W-:-:S02]  /*0990*/  FSETP.GEU.AND P2, PT, R26, RZ, PT ;  /* 0x000000ff1a00720b */ /* 0x000fc40003f4e000 */
[----:B------:R-:W-:Y:S01]  /*09a0*/  FSEL R17, R21, RZ, P1 ;  /* 0x000000ff15117208 */ /* 0x000fe20000800000 */
[----:B------:R-:W-:Y:S01]  /*09b0*/  BAR.SYNC.DEFER_BLOCKING 0x0 ;  /* 0x0000000000007b1d */ /* 0x000fe20000010000 */
[----:B------:R-:W-:Y:S01]  /*09c0*/  FSETP.GEU.AND P1, PT, R15, RZ, PT ;  /* 0x000000ff0f00720b */ /* 0x000fe20003f2e000 */
[C-C-:B------:R-:W-:Y:S01]  /*09d0*/  FFMA R22, R9.reuse, R23, R10.reuse ;  /* 0x0000001709167223 */ /* 0x140fe2000000000a */
        /* <DEDUP_REMOVED lines=9> */
[----:B------:R-:W-:Y:S01]  /*0a70*/  FSEL R23, R26, RZ, P2 ;  /* 0x000000ff1a177208 */ /* 0x000fe20001000000 */
[----:B------:R-:W-:Y:S01]  /*0a80*/  FFMA R10, R9, R28, R10 ;  /* 0x0000001c090a7223 */ /* 0x000fe2000000000a */
[----:B------:R-:W-:-:S02]  /*0a90*/  FSETP.GTU.AND P4, PT, R17, RZ, PT ;  /* 0x000000ff1100720b */ /* 0x000fc40003f8c000 */
[----:B------:R-:W-:Y:S02]  /*0aa0*/  FSEL R21, R15, RZ, P1 ;  /* 0x000000ff0f157208 */ /* 0x000fe40000800000 */
[C---:B------:R-:W-:Y:S02]  /*0ab0*/  LOP3.LUT R27, R16.reuse, 0xe0, RZ, 0xfc, !PT ;  /* 0x000000e0101b7812 */ /* 0x040fe400078efcff */
[C---:B------:R-:W-:Y:S02]  /*0ac0*/  LOP3.LUT R29, R16.reuse, 0xd0, RZ, 0xfc, !PT ;  /* 0x000000d0101d7812 */ /* 0x040fe400078efcff */
[C---:B------:R-:W-:Y:S01]  /*0ad0*/  LOP3.LUT R9, R16.reuse, 0xc0, RZ, 0xfc, !PT ;  /* 0x000000c010097812 */ /* 0x040fe200078efcff */
[----:B------:R0:W-:Y:S01]  /*0ae0*/  STS [R20+0x2c], R17 ;  /* 0x00002c1114007388 */ /* 0x0001e20000000800 */
[C---:B------:R-:W-:Y:S02]  /*0af0*/  LOP3.LUT R31, R16.reuse, 0xb0, RZ, 0xfc, !PT ;  /* 0x000000b0101f7812 */ /* 0x040fe400078efcff */
[----:B------:R-:W-:-:S02]  /*0b00*/  LOP3.LUT R25, R16, 0x90, RZ, 0xfc, !PT ;  /* 0x0000009010197812 */ /* 0x000fc400078efcff */
[C---:B------:R-:W-:Y:S02]  /*0b10*/  LOP3.LUT R15, R16.reuse, 0x80, RZ, 0xfc, !PT ;  /* 0x00000080100f7812 */ /* 0x040fe400078efcff */
[C---:B------:R-:W-:Y:S02]  /*0b20*/  LOP3.LUT R35, R16.reuse, 0x70, RZ, 0xfc, !PT ;  /* 0x0000007010237812 */ /* 0x040fe400078efcff */
[C---:B------:R-:W-:Y:S02]  /*0b30*/  LOP3.LUT R26, R16.reuse, 0x60, RZ, 0xfc, !PT ;  /* 0x00000060101a7812 */ /* 0x040fe400078efcff */
[C---:B0-----:R-:W-:Y:S02]  /*0b40*/  LOP3.LUT R17, R16.reuse, 0xa0, RZ, 0xfc, !PT ;  /* 0x000000a010117812 */ /* 0x041fe400078efcff */
[C---:B------:R-:W-:Y:S02]  /*0b50*/  LOP3.LUT R36, R16.reuse, 0x50, RZ, 0xfc, !PT ;  /* 0x0000005010247812 */ /* 0x040fe400078efcff */
[----:B------:R-:W-:-:S02]  /*0b60*/  LOP3.LUT R28, R16, 0x40, RZ, 0xfc, !PT ;  /* 0x00000040101c7812 */ /* 0x000fc400078efcff */
[C---:B------:R-:W-:Y:S02]  /*0b70*/  LOP3.LUT R30, R16.reuse, 0x30, RZ, 0xfc, !PT ;  /* 0x00000030101e7812 */ /* 0x040fe400078efcff */
[C---:B------:R-:W-:Y:S02]  /*0b80*/  LOP3.LUT R32, R16.reuse, 0x20, RZ, 0xfc, !PT ;  /* 0x0000002010207812 */ /* 0x040fe400078efcff */
[C---:B------:R-:W-:Y:S02]  /*0b90*/  LOP3.LUT R34, R16.reuse, 0x10, RZ, 0xfc, !PT ;  /* 0x0000001010227812 */ /* 0x040fe400078efcff */
[----:B------:R-:W-:Y:S01]  /*0ba0*/  LOP3.LUT R24, R16, 0xf0, RZ, 0xfc, !PT ;  /* 0x000000f010187812 */ /* 0x000fe200078efcff */
[----:B------:R0:W-:Y:S01]  /*0bb0*/  STS [R20+0x1c], R23 ;  /* 0x00001c1714007388 */ /* 0x0001e20000000800 */
[----:B------:R-:W-:Y:S02]  /*0bc0*/  FSETP.GTU.AND P5, PT, R23, RZ, PT ;  /* 0x000000ff1700720b */ /* 0x000fe40003fac000 */
[----:B------:R-:W-:Y:S01]  /*0bd0*/  FSETP.GEU.AND P6, PT, R7, RZ, PT ;  /* 0x000000ff0700720b */ /* 0x000fe20003fce000 */
[----:B------:R1:W-:Y:S01]  /*0be0*/  STS [R20+0xc], R21 ;  /* 0x00000c1514007388 */ /* 0x0003e20000000800 */
[----:B------:R-:W-:Y:S01]  /*0bf0*/  FSETP.GTU.AND P1, PT, R21, RZ, PT ;  /* 0x000000ff1500720b */ /* 0x000fe20003f2c000 */
[----:B------:R-:W-:-:S02]  /*0c00*/  IMAD R27, R27, 0x19, R33 ;  /* 0x000000191b1b7824 */ /* 0x000fc400078e0221 */
[--C-:B------:R-:W-:Y:S02]  /*0c10*/  IMAD R29, R29, 0x19, R33.reuse ;  /* 0x000000191d1d7824 */ /* 0x100fe400078e0221 */
[--C-:B0-----:R-:W-:Y:S02]  /*0c20*/  IMAD R23, R16, 0x19, R33.reuse ;  /* 0x0000001910177824 */ /* 0x101fe400078e0221 */
[--C-:B------:R-:W-:Y:S02]  /*0c30*/  IMAD R16, R9, 0x19, R33.reuse ;  /* 0x0000001909107824 */ /* 0x100fe400078e0221 */
[--C-:B------:R-:W-:Y:S02]  /*0c40*/  IMAD R31, R31, 0x19, R33.reuse ;  /* 0x000000191f1f7824 */ /* 0x100fe400078e0221 */
[--C-:B------:R-:W-:Y:S02]  /*0c50*/  IMAD R17, R17, 0x19, R33.reuse ;  /* 0x0000001911117824 */ /* 0x100fe400078e0221 */
[----:B------:R-:W-:-:S02]  /*0c60*/  IMAD R25, R25, 0x19, R33 ;  /* 0x0000001919197824 */ /* 0x000fc400078e0221 */
[--C-:B------:R-:W-:Y:S02]  /*0c70*/  IMAD R15, R15, 0x19, R33.reuse ;  /* 0x000000190f0f7824 */ /* 0x100fe400078e0221 */
[--C-:B------:R-:W-:Y:S02]  /*0c80*/  IMAD R35, R35, 0x19, R33.reuse ;  /* 0x0000001923237824 */ /* 0x100fe400078e0221 */
[--C-:B------:R-:W-:Y:S02]  /*0c90*/  IMAD R26, R26, 0x19, R33.reuse ;  /* 0x000000191a1a7824 */ /* 0x100fe400078e0221 */
[--C-:B------:R-:W-:Y:S02]  /*0ca0*/  IMAD R37, R36, 0x19, R33.reuse ;  /* 0x0000001924257824 */ /* 0x100fe400078e0221 */
[--C-:B------:R-:W-:Y:S02]  /*0cb0*/  IMAD R28, R28, 0x19, R33.reuse ;  /* 0x000000191c1c7824 */ /* 0x100fe400078e0221 */
[----:B------:R-:W-:-:S02]  /*0cc0*/  IMAD R30, R30, 0x19, R33 ;  /* 0x000000191e1e7824 */ /* 0x000fc400078e0221 */
[--C-:B------:R-:W-:Y:S02]  /*0cd0*/  IMAD R32, R32, 0x19, R33.reuse ;  /* 0x0000001920207824 */ /* 0x100fe400078e0221 */
[--C-:B-1----:R-:W-:Y:S02]  /*0ce0*/  IMAD R21, R34, 0x19, R33.reuse ;  /* 0x0000001922157824 */ /* 0x102fe400078e0221 */
[----:B------:R-:W-:Y:S01]  /*0cf0*/  IMAD R33, R24, 0x19, R33 ;  /* 0x0000001918217824 */ /* 0x000fe200078e0221 */
[----:B------:R-:W-:Y:S02]  /*0d00*/  FSEL R24, R7, RZ, P6 ;  /* 0x000000ff07187208 */ /* 0x000fe40003000000 */
[----:B------:R-:W-:Y:S02]  /*0d10*/  SEL R7, RZ, 0x1, P5 ;  /* 0x00000001ff077807 */ /* 0x000fe40002800000 */
[----:B------:R-:W-:Y:S02]  /*0d20*/  FSETP.GEU.AND P5, PT, R5, RZ, PT ;  /* 0x000000ff0500720b */ /* 0x000fe40003fae000 */
[----:B------:R-:W-:-:S02]  /*0d30*/  FSETP.GEU.AND P2, PT, R10, RZ, PT ;  /* 0x000000ff0a00720b */ /* 0x000fc40003f4e000 */
[----:B------:R-:W-:Y:S02]  /*0d40*/  FSEL R5, R5, RZ, P5 ;  /* 0x000000ff05057208 */ /* 0x000fe40002800000 */
[----:B------:R-:W-:Y:S02]  /*0d50*/  FSETP.GEU.AND P6, PT, R6, RZ, PT ;  /* 0x000000ff0600720b */ /* 0x000fe40003fce000 */
[----:B------:R-:W-:Y:S01]  /*0d60*/  FSETP.GEU.AND P5, PT, R22, RZ, PT ;  /* 0x000000ff1600720b */ /* 0x000fe20003fae000 */
[----:B------:R0:W-:Y:S01]  /*0d70*/  STS [R20+0x24], R24 ;  /* 0x0000241814007388 */ /* 0x0001e20000000800 */
[----:B------:R-:W-:Y:S02]  /*0d80*/  FSEL R10, R10, RZ, P2 ;  /* 0x000000ff0a0a7208 */ /* 0x000fe40001000000 */
[----:B------:R-:W-:Y:S02]  /*0d90*/  FSETP.GTU.AND P2, PT, R24, RZ, PT ;  /* 0x000000ff1800720b */ /* 0x000fe40003f4c000 */
[----:B------:R-:W-:-:S02]  /*0da0*/  FSEL R6, R6, RZ, P6 ;  /* 0x000000ff06067208 */ /* 0x000fc40003000000 */
[----:B------:R-:W-:Y:S02]  /*0db0*/  FSETP.GEU.AND P6, PT, R18, RZ, PT ;  /* 0x000000ff1200720b */ /* 0x000fe40003fce000 */
[----:B0-----:R-:W-:Y:S02]  /*0dc0*/  FSEL R24, R22, RZ, P5 ;  /* 0x000000ff16187208 */ /* 0x001fe40002800000 */
[C---:B------:R-:W-:Y:S01]  /*0dd0*/  FSETP.GEU.AND P5, PT, R13.reuse, RZ, PT ;  /* 0x000000ff0d00720b */ /* 0x040fe20003fae000 */
[----:B------:R-:W0:Y:S01]  /*0de0*/  S2R R9, SR_TID.X ;  /* 0x0000000000097919 */ /* 0x000e220000002100 */
[----:B------:R-:W-:Y:S02]  /*0df0*/  FSEL R18, R18, RZ, P6 ;  /* 0x000000ff12127208 */ /* 0x000fe40003000000 */
[----:B------:R-:W-:Y:S02]  /*0e00*/  FSEL R13, R13, RZ, P5 ;  /* 0x000000ff0d0d7208 */ /* 0x000fe40002800000 */
[----:B------:R-:W-:-:S02]  /*0e10*/  FSETP.GEU.AND P6, PT, R8, RZ, PT ;  /* 0x000000ff0800720b */ /* 0x000fc40003fce000 */
[----:B------:R-:W-:Y:S02]  /*0e20*/  FSETP.GEU.AND P5, PT, R2, RZ, PT ;  /* 0x000000ff0200720b */ /* 0x000fe40003fae000 */
[----:B------:R-:W-:Y:S02]  /*0e30*/  FSEL R8, R8, RZ, P6 ;  /* 0x000000ff08087208 */ /* 0x000fe40003000000 */
[----:B------:R-:W-:Y:S02]  /*0e40*/  FSEL R22, R2, RZ, P5 ;  /* 0x000000ff02167208 */ /* 0x000fe40002800000 */
[----:B------:R-:W-:Y:S02]  /*0e50*/  FSETP.GEU.AND P6, PT, R11, RZ, PT ;  /* 0x000000ff0b00720b */ /* 0x000fe40003fce000 */
[----:B------:R-:W-:Y:S02]  /*0e60*/  FSETP.GEU.AND P5, PT, R3, RZ, PT ;  /* 0x000000ff0300720b */ /* 0x000fe40003fae000 */
[----:B------:R-:W-:-:S02]  /*0e70*/  FSEL R11, R11, RZ, P6 ;  /* 0x000000ff0b0b7208 */ /* 0x000fc40003000000 */
[----:B------:R-:W-:Y:S02]  /*0e80*/  FSEL R3, R3, RZ, P5 ;  /* 0x000000ff03037208 */ /* 0x000fe40002800000 */
[C---:B------:R-:W-:Y:S02]  /*0e90*/  FSETP.GEU.AND P6, PT, R19.reuse, RZ, PT ;  /* 0x000000ff1300720b */ /* 0x040fe40003fce000 */
[C---:B------:R-:W-:Y:S02]  /*0ea0*/  FSETP.GEU.AND P5, PT, R14.reuse, RZ, PT ;  /* 0x000000ff0e00720b */ /* 0x040fe40003fae000 */
[----:B------:R-:W-:Y:S02]  /*0eb0*/  FSEL R19, R19, RZ, P6 ;  /* 0x000000ff13137208 */ /* 0x000fe40003000000 */
[----:B------:R-:W-:Y:S01]  /*0ec0*/  FSEL R14, R14, RZ, P5 ;  /* 0x000000ff0e0e7208 */ /* 0x000fe20002800000 */
[----:B------:R-:W-:Y:S04]  /*0ed0*/  STS [R20+0x14], R24 ;  /* 0x0000141814007388 */ /* 0x000fe80000000800 */
        /* <DEDUP_REMOVED lines=9> */
[----:B------:R-:W-:Y:S04]  /*0f70*/  STS [R20], R14 ;  /* 0x0000000e14007388 */ /* 0x000fe80000000800 */
[----:B------:R1:W-:Y:S01]  /*0f80*/  STS [R20+0x3c], R5 ;  /* 0x00003c0514007388 */ /* 0x0003e20000000800 */
[----:B0-----:R-:W-:Y:S01]  /*0f90*/  SHF.R.U32.HI R9, RZ, 0x2, R9 ;  /* 0x00000002ff097819 */ /* 0x001fe20000011609 */
[----:B------:R-:W-:Y:S01]  /*0fa0*/  BAR.SYNC.DEFER_BLOCKING 0x0 ;  /* 0x0000000000007b1d */ /* 0x000fe20000010000 */
[----:B-1----:R-:W-:-:S02]  /*0fb0*/  LOP3.LUT R20, R4, 0x100, RZ, 0xfc, !PT ;  /* 0x0000010004147812 */ /* 0x002fc400078efcff */
[----:B------:R-:W-:Y:S02]  /*0fc0*/  FSETP.GTU.AND P6, PT, R24, RZ, PT ;  /* 0x000000ff1800720b */ /* 0x000fe40003fcc000 */
[----:B------:R-:W-:Y:S02]  /*0fd0*/  SHF.R.U32.HI R20, RZ, 0x2, R20 ;  /* 0x00000002ff147819 */ /* 0x000fe40000011614 */
[----:B------:R-:W-:Y:S02]  /*0fe0*/  LOP3.LUT R9, R9, 0x3c, RZ, 0xc0, !PT ;  /* 0x0000003c09097812 */ /* 0x000fe400078ec0ff */
[----:B------:R-:W-:Y:S02]  /*0ff0*/  LEA R24, R4, UR4, 0x2 ;  /* 0x0000000404187c11 */ /* 0x000fe4000f8e10ff */
[----:B------:R-:W-:-:S03]  /*1000*/  LOP3.LUT R20, R20, 0x7c, RZ, 0xc0, !PT ;  /* 0x0000007c14147812 */ /* 0x000fc600078ec0ff */
[C---:B------:R-:W-:Y:S02]  /*1010*/  IMAD.IADD R34, R24.reuse, 0x1, R9 ;  /* 0x0000000118227824 */ /* 0x040fe400078e0209 */
[----:B------:R-:W-:Y:S01]  /*1020*/  IMAD.IADD R36, R24, 0x1, R20 ;  /* 0x0000000118247824 */ /* 0x000fe200078e0214 */
[----:B------:R-:W-:-:S03]  /*1030*/  FSETP.GTU.AND P5, PT, R3, RZ, PT ;  /* 0x000000ff0300720b */ /* 0x000fc60003fac000 */
[----:B------:R-:W0:Y:S01]  /*1040*/  LDS R34, [R34] ;  /* 0x0000000022227984 */ /* 0x000e220000000800 */
[----:B------:R-:W-:-:S03]  /*1050*/  SEL R3, RZ, 0x1, P1 ;  /* 0x00000001ff037807 */ /* 0x000fc60000800000 */
[----:B------:R-:W1:Y:S01]  /*1060*/  LDS R36, [R36+0x400] ;  /* 0x0004000024247984 */ /* 0x000e620000000800 */
[----:B------:R-:W-:Y:S02]  /*1070*/  FSETP.GTU.AND P1, PT, R11, RZ, PT ;  /* 0x000000ff0b00720b */ /* 0x000fe40003f2c000 */
[----:B------:R-:W-:Y:S02]  /*1080*/  SEL R11, RZ, 0x1, P6 ;  /* 0x00000001ff0b7807 */ /* 0x000fe40003000000 */
[----:B------:R-:W-:Y:S02]  /*1090*/  FSETP.GTU.AND P6, PT, R13, RZ, PT ;  /* 0x000000ff0d00720b */ /* 0x000fe40003fcc000 */
[----:B------:R-:W-:Y:S02]  /*10a0*/  SEL R9, RZ, 0x1, P2 ;  /* 0x00000001ff097807 */ /* 0x000fe40001000000 */
[----:B------:R-:W-:Y:S02]  /*10b0*/  SEL R13, RZ, 0x1, P1 ;  /* 0x00000001ff0d7807 */ /* 0x000fe40000800000 */
[----:B------:R-:W-:-:S02]  /*10c0*/  FSETP.GTU.AND P2, PT, R19, RZ, PT ;  /* 0x000000ff1300720b */ /* 0x000fc40003f4c000 */
[----:B------:R-:W-:Y:S02]  /*10d0*/  FSETP.GTU.AND P1, PT, R18, RZ, PT ;  /* 0x000000ff1200720b */ /* 0x000fe40003f2c000 */
[----:B------:R-:W2:Y:S01]  /*10e0*/  LDC.64 R18, c[0x0][0x238] ;  /* 0x00008e00ff127b82 */ /* 0x000ea20000000a00 */
[----:B------:R-:W-:Y:S02]  /*10f0*/  SEL R2, RZ, 0x1, P4 ;  /* 0x00000001ff027807 */ /* 0x000fe40002000000 */
[----:B------:R-:W-:Y:S01]  /*1100*/  FSETP.GTU.AND P4, PT, R22, RZ, PT ;  /* 0x000000ff1600720b */ /* 0x000fe20003f8c000 */
[----:B--2---:R-:W-:-:S04]  /*1110*/  IMAD.WIDE R22, R23, 0x4, R18 ;  /* 0x0000000417167825 */ /* 0x004fc800078e0212 */
[----:B------:R-:W-:Y:S01]  /*1120*/  IMAD.WIDE R20, R21, 0x4, R18 ;  /* 0x0000000415147825 */ /* 0x000fe200078e0212 */
[----:B0-----:R-:W-:Y:S04]  /*1130*/  @!P3 STG.E desc[UR6][R22.64], R34 ;  /* 0x000000221600b986 */ /* 0x001fe8000c101906 */
[----:B-1----:R0:W-:Y:S02]  /*1140*/  @!P3 STG.E desc[UR6][R20.64], R36 ;  /* 0x000000241400b986 */ /* 0x0021e4000c101906 */
[C---:B0-----:R-:W-:Y:S02]  /*1150*/  LOP3.LUT R20, R4.reuse, 0x200, RZ, 0xfc, !PT ;  /* 0x0000020004147812 */ /* 0x041fe400078efcff */
[----:B------:R-:W-:Y:S02]  /*1160*/  LOP3.LUT R22, R4, 0x300, RZ, 0xfc, !PT ;  /* 0x0000030004167812 */ /* 0x000fe400078efcff */
[----:B------:R-:W-:-:S02]  /*1170*/  SHF.R.U32.HI R20, RZ, 0x2, R20 ;  /* 0x00000002ff147819 */ /* 0x000fc40000011614 */
[----:B------:R-:W-:Y:S02]  /*1180*/  SHF.R.U32.HI R22, RZ, 0x2, R22 ;  /* 0x00000002ff167819 */ /* 0x000fe40000011616 */
[----:B------:R-:W-:-:S05]  /*1190*/  LOP3.LUT R23, R20, 0xbc, RZ, 0xc0, !PT ;  /* 0x000000bc14177812 */ /* 0x000fca00078ec0ff */
[----:B------:R-:W-:Y:S01]  /*11a0*/  IMAD.IADD R34, R24, 0x1, R23 ;  /* 0x0000000118227824 */ /* 0x000fe200078e0217 */
[----:B------:R-:W-:-:S05]  /*11b0*/  LOP3.LUT R23, R22, 0xfc, RZ, 0xc0, !PT ;  /* 0x000000fc16177812 */ /* 0x000fca00078ec0ff */
[----:B------:R-:W-:Y:S01]  /*11c0*/  IMAD.IADD R23, R24, 0x1, R23 ;  /* 0x0000000118177824 */ /* 0x000fe200078e0217 */
[----:B------:R-:W0:Y:S04]  /*11d0*/  LDS R34, [R34+0x800] ;  /* 0x0008000022227984 */ /* 0x000e280000000800 */
[----:B------:R1:W2:Y:S01]  /*11e0*/  LDS R36, [R23+0xc00] ;  /* 0x000c000017247984 */ /* 0x0002a20000000800 */
[----:B------:R-:W-:-:S04]  /*11f0*/  IMAD.WIDE R20, R32, 0x4, R18 ;  /* 0x0000000420147825 */ /* 0x000fc800078e0212 */
[----:B-1----:R-:W-:Y:S01]  /*1200*/  IMAD.WIDE R22, R30, 0x4, R18 ;  /* 0x000000041e167825 */ /* 0x002fe200078e0212 */
[C---:B------:R-:W-:Y:S02]  /*1210*/  LOP3.LUT R30, R4.reuse, 0x400, RZ, 0xfc, !PT ;  /* 0x00000400041e7812 */ /* 0x040fe400078efcff */
[----:B------:R-:W-:Y:S02]  /*1220*/  LOP3.LUT R32, R4, 0x500, RZ, 0xfc, !PT ;  /* 0x0000050004207812 */ /* 0x000fe400078efcff */
[----:B------:R-:W-:Y:S02]  /*1230*/  SHF.R.U32.HI R30, RZ, 0x2, R30 ;  /* 0x00000002ff1e7819 */ /* 0x000fe4000001161e */
[----:B------:R-:W-:Y:S02]  /*1240*/  SHF.R.U32.HI R32, RZ, 0x2, R32 ;  /* 0x00000002ff207819 */ /* 0x000fe40000011620 */
[----:B------:R-:W-:-:S05]  /*1250*/  LOP3.LUT R30, R30, 0x13c, RZ, 0xc0, !PT ;  /* 0x0000013c1e1e7812 */ /* 0x000fca00078ec0ff */
[----:B------:R-:W-:Y:S01]  /*1260*/  IMAD.IADD R30, R24, 0x1, R30 ;  /* 0x00000001181e7824 */ /* 0x000fe200078e021e */
[----:B0-----:R0:W-:Y:S04]  /*1270*/  @!P3 STG.E desc[UR6][R20.64], R34 ;  /* 0x000000221400b986 */ /* 0x0011e8000c101906 */
[----:B--2---:R1:W-:Y:S04]  /*1280*/  @!P3 STG.E desc[UR6][R22.64], R36 ;  /* 0x000000241600b986 */ /* 0x0043e8000c101906 */
[----:B------:R-:W2:Y:S01]  /*1290*/  LDS R23, [R30+0x1000] ;  /* 0x001000001e177984 */ /* 0x000ea20000000800 */
[----:B0-----:R-:W-:-:S02]  /*12a0*/  LOP3.LUT R20, R4, 0x600, RZ, 0xfc, !PT ;  /* 0x0000060004147812 */ /* 0x001fc400078efcff */
[----:B------:R-:W-:Y:S02]  /*12b0*/  LOP3.LUT R21, R32, 0x17c, RZ, 0xc0, !PT ;  /* 0x0000017c20157812 */ /* 0x000fe400078ec0ff */
[----:B-1----:R-:W-:Y:S02]  /*12c0*/  LOP3.LUT R22, R4, 0x700, RZ, 0xfc, !PT ;  /* 0x0000070004167812 */ /* 0x002fe400078efcff */
[----:B------:R-:W-:Y:S02]  /*12d0*/  SHF.R.U32.HI R20, RZ, 0x2, R20 ;  /* 0x00000002ff147819 */ /* 0x000fe40000011614 */
[----:B------:R-:W-:Y:S01]  /*12e0*/  SHF.R.U32.HI R22, RZ, 0x2, R22 ;  /* 0x00000002ff167819 */ /* 0x000fe20000011616 */
[----:B------:R-:W-:Y:S01]  /*12f0*/  IMAD.IADD R21, R24, 0x1, R21 ;  /* 0x0000000118157824 */ /* 0x000fe200078e0215 */
[----:B------:R-:W-:Y:S02]  /*1300*/  LOP3.LUT R20, R20, 0x1bc, RZ, 0xc0, !PT ;  /* 0x000001bc14147812 */ /* 0x000fe400078ec0ff */
[----:B------:R-:W-:-:S02]  /*1310*/  LOP3.LUT R22, R22, 0x1fc, RZ, 0xc0, !PT ;  /* 0x000001fc16167812 */ /* 0x000fc400078ec0ff */
[----:B------:R0:W1:Y:S01]  /*1320*/  LDS R34, [R21+0x1400] ;  /* 0x0014000015227984 */ /* 0x0000620000000800 */
[C---:B------:R-:W-:Y:S02]  /*1330*/  IMAD.IADD R32, R24.reuse, 0x1, R20 ;  /* 0x0000000118207824 */ /* 0x040fe400078e0214 */
[----:B------:R-:W-:-:S04]  /*1340*/  IMAD.IADD R22, R24, 0x1, R22 ;  /* 0x0000000118167824 */ /* 0x000fc800078e0216 */
[----:B------:R-:W3:Y:S04]  /*1350*/  LDS R32, [R32+0x1800] ;  /* 0x0018000020207984 */ /* 0x000ee80000000800 */
[----:B------:R-:W4:Y:S01]  /*1360*/  LDS R30, [R22+0x1c00] ;  /* 0x001c0000161e7984 */ /* 0x000f220000000800 */
[----:B0-----:R-:W-:-:S05]  /*1370*/  IMAD.WIDE R20, R28, 0x4, R18 ;  /* 0x000000041c147825 */ /* 0x001fca00078e0212 */
[----:B--2---:R0:W-:Y:S02]  /*1380*/  @!P3 STG.E desc[UR6][R20.64], R23 ;  /* 0x000000171400b986 */ /* 0x0041e4000c101906 */
[----:B0-----:R-:W-:Y:S01]  /*1390*/  IMAD.WIDE R22, R37, 0x4, R18 ;  /* 0x0000000425167825 */ /* 0x001fe200078e0212 */
[----:B------:R-:W-:-:S03]  /*13a0*/  LOP3.LUT R20, R4, 0x800, RZ, 0xfc, !PT ;  /* 0x0000080004147812 */ /* 0x000fc600078efcff */
[----:B------:R-:W-:Y:S01]  /*13b0*/  IMAD.WIDE R36, R26, 0x4, R18 ;  /* 0x000000041a247825 */ /* 0x000fe200078e0212 */
[----:B-1----:R0:W-:Y:S01]  /*13c0*/  @!P3 STG.E desc[UR6][R22.64], R34 ;  /* 0x000000221600b986 */ /* 0x0021e2000c101906 */
[----:B------:R-:W-:Y:S02]  /*13d0*/  SHF.R.U32.HI R20, RZ, 0x2, R20 ;  /* 0x00000002ff147819 */ /* 0x000fe40000011614 */
[C---:B------:R-:W-:Y:S01]  /*13e0*/  LOP3.LUT R28, R4.reuse, 0xa00, RZ, 0xfc, !PT ;  /* 0x00000a00041c7812 */ /* 0x040fe200078efcff */
[----:B---3--:R-:W-:Y:S01]  /*13f0*/  @!P3 STG.E desc[UR6][R36.64], R32 ;  /* 0x000000202400b986 */ /* 0x008fe2000c101906 */
[----:B0-----:R-:W-:Y:S01]  /*1400*/  IMAD.WIDE R34, R35, 0x4, R18 ;  /* 0x0000000423227825 */ /* 0x001fe200078e0212 */
[----:B------:R-:W-:-:S04]  /*1410*/  LOP3.LUT R22, R4, 0xb00, RZ, 0xfc, !PT ;  /* 0x00000b0004167812 */ /* 0x000fc800078efcff */
[----:B----4-:R0:W-:Y:S01]  /*1420*/  @!P3 STG.E desc[UR6][R34.64], R30 ;  /* 0x0000001e2200b986 */ /* 0x0101e2000c101906 */
[C---:B------:R-:W-:Y:S02]  /*1430*/  LOP3.LUT R21, R4.reuse, 0xc00, RZ, 0xfc, !PT ;  /* 0x00000c0004157812 */ /* 0x040fe400078efcff */
[----:B------:R-:W-:Y:S02]  /*1440*/  SHF.R.U32.HI R28, RZ, 0x2, R28 ;  /* 0x00000002ff1c7819 */ /* 0x000fe4000001161c */
[----:B------:R-:W-:Y:S02]  /*1450*/  SHF.R.U32.HI R23, RZ, 0x2, R22 ;  /* 0x00000002ff177819 */ /* 0x000fe40000011616 */
[----:B0-----:R-:W-:Y:S02]  /*1460*/  LOP3.LUT R30, R4, 0x900, RZ, 0xfc, !PT ;  /* 0x00000900041e7812 */ /* 0x001fe400078efcff */
[----:B------:R-:W-:Y:S02]  /*1470*/  LOP3.LUT R35, R20, 0x23c, RZ, 0xc0, !PT ;  /* 0x0000023c14237812 */ /* 0x000fe400078ec0ff */
[----:B------:R-:W-:-:S02]  /*1480*/  SHF.R.U32.HI R30, RZ, 0x2, R30 ;  /* 0x00000002ff1e7819 */ /* 0x000fc4000001161e */
[----:B------:R-:W-:Y:S01]  /*1490*/  LOP3.LUT R26, R4, 0xd00, RZ, 0xfc, !PT ;  /* 0x00000d00041a7812 */ /* 0x000fe200078efcff */
[----:B------:R-:W-:Y:S01]  /*14a0*/  IMAD.IADD R36, R24, 0x1, R35 ;  /* 0x0000000118247824 */ /* 0x000fe200078e0223 */
[----:B------:R-:W-:Y:S02]  /*14b0*/  SHF.R.U32.HI R22, RZ, 0x2, R21 ;  /* 0x00000002ff167819 */ /* 0x000fe40000011615 */
[C---:B------:R-:W-:Y:S02]  /*14c0*/  LOP3.LUT R21, R4.reuse, 0xe00, RZ, 0xfc, !PT ;  /* 0x00000e0004157812 */ /* 0x040fe400078efcff */
[----:B------:R-:W-:Y:S01]  /*14d0*/  LOP3.LUT R20, R4, 0xf00, RZ, 0xfc, !PT ;  /* 0x00000f0004147812 */ /* 0x000fe200078efcff */
[----:B------:R-:W0:Y:S01]  /*14e0*/  LDS R36, [R36+0x2000] ;  /* 0x0020000024247984 */ /* 0x000e220000000800 */
[----:B------:R-:W-:Y:S02]  /*14f0*/  LOP3.LUT R35, R30, 0x27c, RZ, 0xc0, !PT ;  /* 0x0000027c1e237812 */ /* 0x000fe400078ec0ff */
[----:B------:R-:W-:-:S02]  /*1500*/  LOP3.LUT R28, R28, 0x2bc, RZ, 0xc0, !PT ;  /* 0x000002bc1c1c7812 */ /* 0x000fc400078ec0ff */
[----:B------:R-:W-:Y:S02]  /*1510*/  SHF.R.U32.HI R26, RZ, 0x2, R26 ;  /* 0x00000002ff1a7819 */ /* 0x000fe4000001161a */
[----:B------:R-:W-:Y:S01]  /*1520*/  SHF.R.U32.HI R21, RZ, 0x2, R21 ;  /* 0x00000002ff157819 */ /* 0x000fe20000011615 */
[C---:B------:R-:W-:Y:S01]  /*1530*/  IMAD.IADD R37, R24.reuse, 0x1, R35 ;  /* 0x0000000118257824 */ /* 0x040fe200078e0223 */
[----:B------:R-:W-:Y:S02]  /*1540*/  SHF.R.U32.HI R20, RZ, 0x2, R20 ;  /* 0x00000002ff147819 */ /* 0x000fe40000011614 */
[----:B------:R-:W-:Y:S01]  /*1550*/  LOP3.LUT R23, R23, 0x2fc, RZ, 0xc0, !PT ;  /* 0x000002fc17177812 */ /* 0x000fe200078ec0ff */
[----:B------:R-:W-:Y:S01]  /*1560*/  IMAD.IADD R35, R24, 0x1, R28 ;  /* 0x0000000118237824 */ /* 0x000fe200078e021c */
[----:B------:R-:W-:Y:S01]  /*1570*/  LOP3.LUT R22, R22, 0x33c, RZ, 0xc0, !PT ;  /* 0x0000033c16167812 */ /* 0x000fe200078ec0ff */
[----:B------:R-:W1:Y:S01]  /*1580*/  LDS R37, [R37+0x2400] ;  /* 0x0024000025257984 */ /* 0x000e620000000800 */
[----:B------:R-:W-:-:S02]  /*1590*/  LOP3.LUT R26, R26, 0x37c, RZ, 0xc0, !PT ;  /* 0x0000037c1a1a7812 */ /* 0x000fc400078ec0ff */
[----:B------:R-:W-:Y:S01]  /*15a0*/  LOP3.LUT R21, R21, 0x3bc, RZ, 0xc0, !PT ;  /* 0x000003bc15157812 */ /* 0x000fe200078ec0ff */
[----:B------:R-:W-:Y:S01]  /*15b0*/  IMAD.IADD R34, R24, 0x1, R23 ;  /* 0x0000000118227824 */ /* 0x000fe200078e0217 */
[----:B------:R-:W-:Y:S01]  /*15c0*/  LOP3.LUT R20, R20, 0x3fc, RZ, 0xc0, !PT ;  /* 0x000003fc14147812 */ /* 0x000fe200078ec0ff */
[C---:B------:R-:W-:Y:S01]  /*15d0*/  IMAD.IADD R32, R24.reuse, 0x1, R22 ;  /* 0x0000000118207824 */ /* 0x040fe200078e0216 */
[----:B------:R-:W2:Y:S01]  /*15e0*/  LDS R35, [R35+0x2800] ;  /* 0x0028000023237984 */ /* 0x000ea20000000800 */
[C---:B------:R-:W-:Y:S02]  /*15f0*/  IMAD.IADD R30, R24.reuse, 0x1, R26 ;  /* 0x00000001181e7824 */ /* 0x040fe400078e021a */
[C---:B------:R-:W-:Y:S01]  /*1600*/  IMAD.IADD R28, R24.reuse, 0x1, R21 ;  /* 0x00000001181c7824 */ /* 0x040fe200078e0215 */
[----:B------:R-:W3:Y:S01]  /*1610*/  LDS R34, [R34+0x2c00] ;  /* 0x002c000022227984 */ /* 0x000ee20000000800 */
[----:B------:R-:W-:-:S03]  /*1620*/  IMAD.IADD R26, R24, 0x1, R20 ;  /* 0x00000001181a7824 */ /* 0x000fc600078e0214 */
[----:B------:R-:W4:Y:S04]  /*1630*/  LDS R32, [R32+0x3000] ;  /* 0x0030000020207984 */ /* 0x000f280000000800 */
[----:B------:R-:W5:Y:S04]  /*1640*/  LDS R30, [R30+0x3400] ;  /* 0x003400001e1e7984 */ /* 0x000f680000000800 */
[----:B------:R-:W5:Y:S04]  /*1650*/  LDS R28, [R28+0x3800] ;  /* 0x003800001c1c7984 */ /* 0x000f680000000800 */
[----:B------:R-:W5:Y:S01]  /*1660*/  LDS R26, [R26+0x3c00] ;  /* 0x003c00001a1a7984 */ /* 0x000f620000000800 */
[----:B------:R-:W-:-:S04]  /*1670*/  IMAD.WIDE R20, R15, 0x4, R18 ;  /* 0x000000040f147825 */ /* 0x000fc800078e0212 */
[--C-:B------:R-:W-:Y:S01]  /*1680*/  IMAD.WIDE R22, R25, 0x4, R18.reuse ;  /* 0x0000000419167825 */ /* 0x100fe200078e0212 */
[----:B0-----:R0:W-:Y:S03]  /*1690*/  @!P3 STG.E desc[UR6][R20.64], R36 ;  /* 0x000000241400b986 */ /* 0x0011e6000c101906 */
[--C-:B------:R-:W-:Y:S01]  /*16a0*/  IMAD.WIDE R24, R17, 0x4, R18.reuse ;  /* 0x0000000411187825 */ /* 0x100fe200078e0212 */
[----:B-1----:R1:W-:Y:S03]  /*16b0*/  @!P3 STG.E desc[UR6][R22.64], R37 ;  /* 0x000000251600b986 */ /* 0x0023e6000c101906 */
[----:B------:R-:W-:-:S04]  /*16c0*/  IMAD.WIDE R16, R16, 0x4, R18 ;  /* 0x0000000410107825 */ /* 0x000fc800078e0212 */
[--C-:B0-----:R-:W-:Y:S01]  /*16d0*/  IMAD.WIDE R20, R31, 0x4, R18.reuse ;  /* 0x000000041f147825 */ /* 0x101fe200078e0212 */
[----:B--2---:R0:W-:Y:S03]  /*16e0*/  @!P3 STG.E desc[UR6][R24.64], R35 ;  /* 0x000000231800b986 */ /* 0x0041e6000c101906 */
[--C-:B-1----:R-:W-:Y:S01]  /*16f0*/  IMAD.WIDE R22, R29, 0x4, R18.reuse ;  /* 0x000000041d167825 */ /* 0x102fe200078e0212 */
[----:B---3--:R1:W-:Y:S03]  /*1700*/  @!P3 STG.E desc[UR6][R20.64], R34 ;  /* 0x000000221400b986 */ /* 0x0083e6000c101906 */
[--C-:B0-----:R-:W-:Y:S01]  /*1710*/  IMAD.WIDE R24, R27, 0x4, R18.reuse ;  /* 0x000000041b187825 */ /* 0x101fe200078e0212 */
[----:B----4-:R0:W-:Y:S03]  /*1720*/  @!P3 STG.E desc[UR6][R16.64], R32 ;  /* 0x000000201000b986 */ /* 0x0101e6000c101906 */
[----:B------:R-:W-:Y:S01]  /*1730*/  IMAD.WIDE R18, R33, 0x4, R18 ;  /* 0x0000000421127825 */ /* 0x000fe200078e0212 */
[----:B-----5:R-:W-:Y:S04]  /*1740*/  @!P3 STG.E desc[UR6][R22.64], R30 ;  /* 0x0000001e1600b986 */ /* 0x020fe8000c101906 */
[----:B------:R-:W-:Y:S04]  /*1750*/  @!P3 STG.E desc[UR6][R24.64], R28 ;  /* 0x0000001c1800b986 */ /* 0x000fe8000c101906 */
[----:B------:R2:W-:Y:S01]  /*1760*/  @!P3 STG.E desc[UR6][R18.64], R26 ;  /* 0x0000001a1200b986 */ /* 0x0005e2000c101906 */
[----:B------:R-:W-:Y:S01]  /*1770*/  BAR.SYNC.DEFER_BLOCKING 0x0 ;  /* 0x0000000000007b1d */ /* 0x000fe20000010000 */
[----:B------:R-:W-:-:S05]  /*1780*/  FSETP.GTU.AND P3, PT, R14, RZ, PT ;  /* 0x000000ff0e00720b */ /* 0x000fca0003f6c000 */
[----:B------:R-:W3:Y:S01]  /*1790*/  S2R R14, SR_TID.X ;  /* 0x00000000000e7919 */ /* 0x000ee20000002100 */
[----:B------:R-:W-:-:S05]  /*17a0*/  IMAD.SHL.U32 R12, R12, 0x10, RZ ;  /* 0x000000100c0c7824 */ /* 0x000fca00078e00ff */
[----:B------:R-:W-:Y:S02]  /*17b0*/  LOP3.LUT R12, R12, 0xff0, RZ, 0xc0, !PT ;  /* 0x00000ff00c0c7812 */ /* 0x000fe400078ec0ff */
[----:B-1----:R-:W-:Y:S02]  /*17c0*/  SEL R21, RZ, 0x1, P3 ;  /* 0x00000001ff157807 */ /* 0x002fe40001800000 */
[----:B0-----:R-:W-:Y:S02]  /*17d0*/  SEL R17, RZ, 0x1, P1 ;  /* 0x00000001ff117807 */ /* 0x001fe40000800000 */
[----:B------:R-:W-:-:S04]  /*17e0*/  FSETP.GTU.AND P3, PT, R6, RZ, PT ;  /* 0x000000ff0600720b */ /* 0x000fc80003f6c000 */
[----:B------:R-:W-:Y:S02]  /*17f0*/  SEL R6, RZ, 0x1fffe, P3 ;  /* 0x0001fffeff067807 */ /* 0x000fe40001800000 */
[----:B---3--:R-:W-:-:S05]  /*1800*/  LOP3.LUT R15, R14, 0xf0, RZ, 0xc0, !PT ;  /* 0x000000f00e0f7812 */ /* 0x008fca00078ec0ff */
[----:B------:R-:W-:Y:S01]  /*1810*/  IMAD.IADD R14, R12, 0x1, R15 ;  /* 0x000000010c0e7824 */ /* 0x000fe200078e020f */
[----:B------:R-:W-:Y:S02]  /*1820*/  SEL R12, RZ, 0x1fffe, P1 ;  /* 0x0001fffeff0c7807 */ /* 0x000fe40000800000 */
[----:B------:R-:W-:-:S04]  /*1830*/  FSETP.GTU.AND P1, PT, R10, RZ, PT ;  /* 0x000000ff0a00720b */ /* 0x000fc80003f2c000 */
[----:B------:R-:W-:Y:S01]  /*1840*/  SEL R15, RZ, 0x1fffe, P1 ;  /* 0x0001fffeff0f7807 */ /* 0x000fe20000800000 */
[----:B------:R-:W-:Y:S01]  /*1850*/  IMAD.IADD R3, R3, 0x1, R12 ;  /* 0x0000000103037824 */ /* 0x000fe200078e020c */
[----:B--2---:R-:W-:Y:S01]  /*1860*/  SEL R19, RZ, 0x1, P5 ;  /* 0x00000001ff137807 */ /* 0x004fe20002800000 */
[----:B------:R-:W-:Y:S01]  /*1870*/  IMAD.IADD R6, R7, 0x1, R6 ;  /* 0x0000000107067824 */ /* 0x000fe200078e0206 */
[----:B------:R-:W-:Y:S01]  /*1880*/  SEL R23, RZ, 0x1, P3 ;  /* 0x00000001ff177807 */ /* 0x000fe20001800000 */
[----:B------:R-:W-:Y:S01]  /*1890*/  IMAD.IADD R2, R2, 0x1, R15 ;  /* 0x0000000102027824 */ /* 0x000fe200078e020f */
[----:B------:R-:W-:Y:S02]  /*18a0*/  FSETP.GTU.AND P5, PT, R8, RZ, PT ;  /* 0x000000ff0800720b */ /* 0x000fe40003fac000 */
[----:B------:R-:W-:Y:S01]  /*18b0*/  FSETP.GTU.AND P3, PT, R5, RZ, PT ;  /* 0x000000ff0500720b */ /* 0x000fe20003f6c000 */
[----:B------:R0:W-:Y:S01]  /*18c0*/  STS.U8 [R4+UR4], R21 ;  /* 0x0000001504007988 */ /* 0x0001e20008000004 */
[----:B------:R-:W-:-:S02]  /*18d0*/  SEL R7, RZ, 0x1, P4 ;  /* 0x00000001ff077807 */ /* 0x000fc40002000000 */
[----:B------:R-:W-:Y:S01]  /*18e0*/  SEL R15, RZ, 0x1, P1 ;  /* 0x00000001ff0f7807 */ /* 0x000fe20000800000 */
[----:B------:R1:W-:Y:S01]  /*18f0*/  STS.U8 [R4+UR4+0x110], R13 ;  /* 0x0001100d04007988 */ /* 0x0003e20008000004 */
[----:B------:R-:W-:Y:S02]  /*1900*/  SEL R25, RZ, 0x1, P2 ;  /* 0x00000001ff197807 */ /* 0x000fe40001000000 */
[----:B------:R-:W-:Y:S01]  /*1910*/  SEL R5, RZ, 0x1, P5 ;  /* 0x00000001ff057807 */ /* 0x000fe20002800000 */
[----:B------:R2:W-:Y:S01]  /*1920*/  STS.U8 [R4+UR4+0x220], R17 ;  /* 0x0002201104007988 */ /* 0x0005e20008000004 */
[----:B------:R-:W-:Y:S02]  /*1930*/  LOP3.LUT R3, R3, 0x1, RZ, 0xc0, !PT ;  /* 0x0000000103037812 */ /* 0x000fe400078ec0ff */
[----:B0-----:R-:W-:Y:S01]  /*1940*/  SEL R21, RZ, 0x1, P3 ;  /* 0x00000001ff157807 */ /* 0x001fe20001800000 */
[----:B------:R0:W-:Y:S01]  /*1950*/  STS.U8 [R4+UR4+0x440], R19 ;  /* 0x0004401304007988 */ /* 0x0001e20008000004 */
[----:B-1----:R-:W-:-:S02]  /*1960*/  SEL R13, RZ, 0x1, P6 ;  /* 0x00000001ff0d7807 */ /* 0x002fc40003000000 */
[----:B--2---:R-:W-:Y:S02]  /*1970*/  LOP3.LUT R17, R6, 0x1, RZ, 0xc0, !PT ;  /* 0x0000000106117812 */ /* 0x004fe400078ec0ff */
[----:B0-----:R-:W-:Y:S01]  /*1980*/  LOP3.LUT R19, R2, 0x1, RZ, 0xc0, !PT ;  /* 0x0000000102137812 */ /* 0x001fe200078ec0ff */
[----:B------:R-:W-:Y:S04]  /*1990*/  STS.U8 [R4+UR4+0x550], R11 ;  /* 0x0005500b04007988 */ /* 0x000fe80008000004 */
        /* <DEDUP_REMOVED lines=10> */
[----:B------:R-:W-:Y:S01]  /*1a40*/  STS.U8 [R4+UR4+0xff0], R21 ;  /* 0x000ff01504007988 */ /* 0x000fe20008000004 */
[----:B------:R-:W-:Y:S06]  /*1a50*/  BAR.SYNC.DEFER_BLOCKING 0x0 ;  /* 0x0000000000007b1d */ /* 0x000fec0000010000 */
[----:B------:R-:W0:Y:S01]  /*1a60*/  LDS.128 R8, [R14+UR4] ;  /* 0x000000040e087984 */ /* 0x000e220008000c00 */
[----:B------:R-:W-:Y:S01]  /*1a70*/  ULDC.64 UR4, c[0x0][0x240] ;  /* 0x0000900000047ab9 */ /* 0x000fe20000000a00 */
[----:B0-----:R-:W-:-:S02]  /*1a80*/  PRMT R5, R8, 0x7772, RZ ;  /* 0x0000777208057816 */ /* 0x001fc400000000ff */
[C---:B------:R-:W-:Y:S02]  /*1a90*/  PRMT R6, R8.reuse, 0x7771, RZ ;  /* 0x0000777108067816 */ /* 0x040fe400000000ff */
[----:B------:R-:W-:Y:S02]  /*1aa0*/  PRMT R2, R8, 0x7770, RZ ;  /* 0x0000777008027816 */ /* 0x000fe400000000ff */
[----:B------:R-:W-:Y:S02]  /*1ab0*/  SHF.R.U32.HI R16, RZ, 0x18, R8 ;  /* 0x00000018ff107819 */ /* 0x000fe40000011608 */
[C---:B------:R-:W-:Y:S02]  /*1ac0*/  PRMT R8, R10.reuse, 0x7772, RZ ;  /* 0x000077720a087816 */ /* 0x040fe400000000ff */
[----:B------:R-:W-:Y:S02]  /*1ad0*/  PRMT R13, R10, 0x7771, RZ ;  /* 0x000077710a0d7816 */ /* 0x000fe400000000ff */
[----:B------:R-:W-:-:S02]  /*1ae0*/  PRMT R5, R6, 0x5410, R5 ;  /* 0x0000541006057816 */ /* 0x000fc40000000005 */
[C---:B------:R-:W-:Y:S02]  /*1af0*/  PRMT R6, R9.reuse, 0x7772, RZ ;  /* 0x0000777209067816 */ /* 0x040fe400000000ff */
[----:B------:R-:W-:Y:S02]  /*1b00*/  PRMT R7, R9, 0x7771, RZ ;  /* 0x0000777109077816 */ /* 0x000fe400000000ff */
[C---:B------:R-:W-:Y:S02]  /*1b10*/  PRMT R14, R11.reuse, 0x7772, RZ ;  /* 0x000077720b0e7816 */ /* 0x040fe400000000ff */
[----:B------:R-:W-:Y:S02]  /*1b20*/  PRMT R15, R11, 0x7771, RZ ;  /* 0x000077710b0f7816 */ /* 0x000fe400000000ff */
[----:B------:R-:W-:Y:S02]  /*1b30*/  PRMT R8, R13, 0x5410, R8 ;  /* 0x000054100d087816 */ /* 0x000fe40000000008 */
[----:B------:R-:W-:-:S02]  /*1b40*/  PRMT R3, R9, 0x7770, RZ ;  /* 0x0000777009037816 */ /* 0x000fc400000000ff */
[----:B------:R-:W-:Y:S02]  /*1b50*/  PRMT R6, R7, 0x5410, R6 ;  /* 0x0000541007067816 */ /* 0x000fe40000000006 */
[----:B------:R-:W-:Y:S02]  /*1b60*/  PRMT R14, R15, 0x5410, R14 ;  /* 0x000054100f0e7816 */ /* 0x000fe4000000000e */
[----:B------:R-:W-:Y:S02]  /*1b70*/  LOP3.LUT R5, R5, 0x10001, RZ, 0xc0, !PT ;  /* 0x0001000105057812 */ /* 0x000fe400078ec0ff */
[----:B------:R-:W-:Y:S02]  /*1b80*/  PRMT R4, R10, 0x7770, RZ ;  /* 0x000077700a047816 */ /* 0x000fe400000000ff */
[----:B------:R-:W-:Y:S02]  /*1b90*/  LOP3.LUT R8, R8, 0x10001, RZ, 0xc0, !PT ;  /* 0x0001000108087812 */ /* 0x000fe400078ec0ff */
[----:B------:R-:W-:-:S02]  /*1ba0*/  PRMT R12, R11, 0x7770, RZ ;  /* 0x000077700b0c7816 */ /* 0x000fc400000000ff */
[----:B------:R-:W-:Y:S02]  /*1bb0*/  LOP3.LUT R17, R2, 0x1, RZ, 0xc0, !PT ;  /* 0x0000000102117812 */ /* 0x000fe400078ec0ff */
[----:B------:R-:W-:Y:S02]  /*1bc0*/  LOP3.LUT R7, R3, 0x1, RZ, 0xc0, !PT ;  /* 0x0000000103077812 */ /* 0x000fe400078ec0ff */
[----:B------:R-:W-:Y:S02]  /*1bd0*/  LOP3.LUT R6, R6, 0x10001, RZ, 0xc0, !PT ;  /* 0x0001000106067812 */ /* 0x000fe400078ec0ff */
[----:B------:R-:W-:Y:S02]  /*1be0*/  LOP3.LUT R14, R14, 0x10001, RZ, 0xc0, !PT ;  /* 0x000100010e0e7812 */ /* 0x000fe400078ec0ff */
[C---:B------:R-:W-:Y:S02]  /*1bf0*/  LOP3.LUT R2, R5.reuse, 0xffff, RZ, 0xc0, !PT ;  /* 0x0000ffff05027812 */ /* 0x040fe400078ec0ff */
[----:B------:R-:W-:-:S02]  /*1c00*/  PRMT R3, R5, 0x7732, RZ ;  /* 0x0000773205037816 */ /* 0x000fc400000000ff */
[----:B------:R-:W-:Y:S02]  /*1c10*/  LOP3.LUT R20, R4, 0x1, RZ, 0xc0, !PT ;  /* 0x0000000104147812 */ /* 0x000fe400078ec0ff */
[----:B------:R-:W-:Y:S02]  /*1c20*/  LOP3.LUT R5, R8, 0xffff, RZ, 0xc0, !PT ;  /* 0x0000ffff08057812 */ /* 0x000fe400078ec0ff */
[----:B------:R-:W-:Y:S02]  /*1c30*/  LOP3.LUT R15, R12, 0x1, RZ, 0xc0, !PT ;  /* 0x000000010c0f7812 */ /* 0x000fe400078ec0ff */
[----:B------:R-:W-:Y:S02]  /*1c40*/  LOP3.LUT R4, R6, 0xffff, RZ, 0xc0, !PT ;  /* 0x0000ffff06047812 */ /* 0x000fe400078ec0ff */
[----:B------:R-:W-:Y:S02]  /*1c50*/  LOP3.LUT R12, R14, 0xffff, RZ, 0xc0, !PT ;  /* 0x0000ffff0e0c7812 */ /* 0x000fe400078ec0ff */
[----:B------:R-:W-:-:S02]  /*1c60*/  SHF.R.U32.HI R9, RZ, 0x18, R9 ;  /* 0x00000018ff097819 */ /* 0x000fc40000011609 */
[----:B------:R-:W-:Y:S02]  /*1c70*/  SHF.R.U32.HI R10, RZ, 0x18, R10 ;  /* 0x00000018ff0a7819 */ /* 0x000fe4000001160a */
[----:B------:R-:W-:Y:S02]  /*1c80*/  SHF.R.U32.HI R11, RZ, 0x18, R11 ;  /* 0x00000018ff0b7819 */ /* 0x000fe4000001160b */
[----:B------:R-:W-:Y:S02]  /*1c90*/  PRMT R13, R20, 0x3340, R5 ;  /* 0x00003340140d7816 */ /* 0x000fe40000000005 */
[----:B------:R-:W-:Y:S02]  /*1ca0*/  PRMT R5, R6, 0x7732, RZ ;  /* 0x0000773206057816 */ /* 0x000fe400000000ff */
[----:B------:R-:W-:Y:S02]  /*1cb0*/  PRMT R18, R7, 0x3340, R4 ;  /* 0x0000334007127816 */ /* 0x000fe40000000004 */
[----:B------:R-:W-:-:S02]  /*1cc0*/  PRMT R20, R15, 0x3340, R12 ;  /* 0x000033400f147816 */ /* 0x000fc4000000000c */
[----:B------:R-:W-:Y:S02]  /*1cd0*/  PRMT R6, R8, 0x7732, RZ ;  /* 0x0000773208067816 */ /* 0x000fe400000000ff */
[----:B------:R-:W-:Y:S02]  /*1ce0*/  SGXT.U32 R16, R16, 0x1 ;  /* 0x000000011010781a */ /* 0x000fe40000000000 */
[----:B------:R-:W-:Y:S02]  /*1cf0*/  SGXT.U32 R12, R9, 0x1 ;  /* 0x00000001090c781a */ /* 0x000fe40000000000 */
[----:B------:R-:W-:Y:S02]  /*1d00*/  SGXT.U32 R7, R10, 0x1 ;  /* 0x000000010a07781a */ /* 0x000fe40000000000 */
[----:B------:R-:W-:Y:S02]  /*1d10*/  PRMT R8, R14, 0x7732, RZ ;  /* 0x000077320e087816 */ /* 0x000fe400000000ff */
[----:B------:R-:W-:-:S02]  /*1d20*/  SGXT.U32 R11, R11, 0x1 ;  /* 0x000000010b0b781a */ /* 0x000fc40000000000 */
[----:B------:R-:W-:Y:S02]  /*1d30*/  IADD3 R4, P1, R0, UR4, RZ ;  /* 0x0000000400047c10 */ /* 0x000fe4000ff3e0ff */
[----:B------:R-:W-:Y:S02]  /*1d40*/  PRMT R2, R17, 0x3340, R2 ;  /* 0x0000334011027816 */ /* 0x000fe40000000002 */
[----:B------:R-:W-:Y:S02]  /*1d50*/  PRMT R3, R3, 0x3340, R16 ;  /* 0x0000334003037816 */ /* 0x000fe40000000010 */
[----:B------:R-:W-:Y:S02]  /*1d60*/  PRMT R9, R5, 0x3340, R12 ;  /* 0x0000334005097816 */ /* 0x000fe4000000000c */
[----:B------:R-:W-:Y:S02]  /*1d70*/  PRMT R6, R6, 0x3340, R7 ;  /* 0x0000334006067816 */ /* 0x000fe40000000007 */
[----:B------:R-:W-:-:S02]  /*1d80*/  PRMT R11, R8, 0x3340, R11 ;  /* 0x00003340080b7816 */ /* 0x000fc4000000000b */
[----:B------:R-:W-:Y:S02]  /*1d90*/  LEA.HI.X.SX32 R5, R0, UR5, 0x1, P1 ;  /* 0x0000000500057c11 */ /* 0x000fe400088f0eff */
[----:B------:R-:W-:Y:S02]  /*1da0*/  PRMT R8, R2, 0x5410, R3 ;  /* 0x0000541002087816 */ /* 0x000fe40000000003 */
[----:B------:R-:W-:Y:S02]  /*1db0*/  PRMT R9, R18, 0x5410, R9 ;  /* 0x0000541012097816 */ /* 0x000fe40000000009 */
[----:B------:R-:W-:Y:S02]  /*1dc0*/  PRMT R10, R13, 0x5410, R6 ;  /* 0x000054100d0a7816 */ /* 0x000fe40000000006 */
[----:B------:R-:W-:Y:S01]  /*1dd0*/  PRMT R11, R20, 0x5410, R11 ;  /* 0x00005410140b7816 */ /* 0x000fe2000000000b */
[----:B------:R-:W-:Y:S06]  /*1de0*/  @P0 EXIT ;  /* 0x000000000000094d */ /* 0x000fec0003800000 */
[----:B------:R-:W-:Y:S01]  /*1df0*/  STG.E.128 desc[UR6][R4.64], R8 ;  /* 0x0000000804007986 */ /* 0x000fe2000c101d06 */
[----:B------:R-:W-:Y:S05]  /*1e00*/  EXIT ;  /* 0x000000000000794d */ /* 0x000fea0003800000 */
.L_x_0:
[----:B------:R-:W-:-:S00]  /*1e10*/  BRA `(.L_x_0) ;  /* 0xfffffffc00fc7947 */ /* 0x000fc0000383ffff */
[----:B------:R-:W-:-:S00]  /*1e20*/  NOP ;  /* 0x0000000000007918 */ /* 0x000fc00000000000 */
        /* <DEDUP_REMOVED lines=13> */
.L_x_1:


//--------------------- .nv.global.init           --------------------------
	.section	.nv.global.init,"aw",@progbits
.nv.global.init:
	.type		_$_str,@object
	.size		_$_str,(_$_str_$_2 - _$_str)
_$_str:
        /*0000*/ 	.byte	0x5f, 0x5f, 0x43, 0x55, 0x44, 0x41, 0x5f, 0x46, 0x54, 0x5a, 0x00
	.type		_$_str_$_2,@object
	.size		_$_str_$_2,(.L_1 - _$_str_$_2)
_$_str_$_2:
        /*000b*/ 	.byte	0x5f, 0x5f, 0x43, 0x55, 0x44, 0x41, 0x5f, 0x50, 0x52, 0x45, 0x43, 0x5f, 0x53, 0x51, 0x52, 0x54
        /*001b*/ 	.byte	0x00
.L_1:


//--------------------- .nv.shared.triton_poi_fused__native_batch_norm_legit_no_training_relu_threshold_backward_12 --------------------------
	.section	.nv.shared.triton_poi_fused__native_batch_norm_legit_no_training_relu_threshold_backward_12,"aw",@nobits
	.sectionflags	@""
	.align	16
	.zero		1024


//--------------------- .nv.constant0.triton_poi_fused__native_batch_norm_legit_no_training_relu_threshold_backward_12 --------------------------
	.section	.nv.constant0.triton_poi_fused__native_batch_norm_legit_no_training_relu_threshold_backward_12,"a",@progbits
	.sectionflags	@""
	.align	4
.nv.constant0.triton_poi_fused__native_batch_norm_legit_no_training_relu_threshold_backward_12:
	.zero		592
